//
// Generated by NVIDIA NVVM Compiler
//
// Compiler Build ID: CL-36424714
// Cuda compilation tools, release 13.0, V13.0.88
// Based on NVVM 20.0.0
//

.version 9.0
.target sm_100
.address_size 64

	// .globl	_Z10mysgemm_v4ILi128ELi128ELi8ELi8ELi8EEviiifPfS0_fS0_
// _ZZ10mysgemm_v4ILi128ELi128ELi8ELi8ELi8EEviiifPfS0_fS0_E2As has been demoted
// _ZZ10mysgemm_v4ILi128ELi128ELi8ELi8ELi8EEviiifPfS0_fS0_E2Bs has been demoted

.visible .entry _Z10mysgemm_v4ILi128ELi128ELi8ELi8ELi8EEviiifPfS0_fS0_(
	.param .u32 _Z10mysgemm_v4ILi128ELi128ELi8ELi8ELi8EEviiifPfS0_fS0__param_0,
	.param .u32 _Z10mysgemm_v4ILi128ELi128ELi8ELi8ELi8EEviiifPfS0_fS0__param_1,
	.param .u32 _Z10mysgemm_v4ILi128ELi128ELi8ELi8ELi8EEviiifPfS0_fS0__param_2,
	.param .f32 _Z10mysgemm_v4ILi128ELi128ELi8ELi8ELi8EEviiifPfS0_fS0__param_3,
	.param .u64 .ptr .align 1 _Z10mysgemm_v4ILi128ELi128ELi8ELi8ELi8EEviiifPfS0_fS0__param_4,
	.param .u64 .ptr .align 1 _Z10mysgemm_v4ILi128ELi128ELi8ELi8ELi8EEviiifPfS0_fS0__param_5,
	.param .f32 _Z10mysgemm_v4ILi128ELi128ELi8ELi8ELi8EEviiifPfS0_fS0__param_6,
	.param .u64 .ptr .align 1 _Z10mysgemm_v4ILi128ELi128ELi8ELi8ELi8EEviiifPfS0_fS0__param_7
)
{
	.reg .pred 	%p<3>;
	.reg .b32 	%r<78>;
	.reg .b32 	%f<1103>;
	.reg .b64 	%rd<68>;
	// demoted variable
	.shared .align 4 .b8 _ZZ10mysgemm_v4ILi128ELi128ELi8ELi8ELi8EEviiifPfS0_fS0_E2As[4096];
	// demoted variable
	.shared .align 4 .b8 _ZZ10mysgemm_v4ILi128ELi128ELi8ELi8ELi8EEviiifPfS0_fS0_E2Bs[4096];
	ld.param.u32 	%r5, [_Z10mysgemm_v4ILi128ELi128ELi8ELi8ELi8EEviiifPfS0_fS0__param_2];
	ld.param.u64 	%rd10, [_Z10mysgemm_v4ILi128ELi128ELi8ELi8ELi8EEviiifPfS0_fS0__param_4];
	ld.param.u64 	%rd11, [_Z10mysgemm_v4ILi128ELi128ELi8ELi8ELi8EEviiifPfS0_fS0__param_5];
	cvta.to.global.u64 	%rd12, %rd10;
	cvta.to.global.u64 	%rd13, %rd11;
	mov.u32 	%r6, %ctaid.x;
	mov.u32 	%r7, %ctaid.y;
	mov.u32 	%r1, %tid.x;
	mul.lo.s32 	%r8, %r7, %r5;
	shl.b32 	%r9, %r8, 7;
	mul.wide.s32 	%rd14, %r9, 4;
	add.s64 	%rd67, %rd12, %rd14;
	shl.b32 	%r10, %r6, 7;
	mul.wide.u32 	%rd15, %r10, 4;
	add.s64 	%rd66, %rd13, %rd15;
	setp.lt.s32 	%p1, %r5, 1;
	mov.f32 	%f1039, 0f00000000;
	mov.f32 	%f1040, %f1039;
	mov.f32 	%f1041, %f1039;
	mov.f32 	%f1042, %f1039;
	mov.f32 	%f1043, %f1039;
	mov.f32 	%f1044, %f1039;
	mov.f32 	%f1045, %f1039;
	mov.f32 	%f1046, %f1039;
	mov.f32 	%f1047, %f1039;
	mov.f32 	%f1048, %f1039;
	mov.f32 	%f1049, %f1039;
	mov.f32 	%f1050, %f1039;
	mov.f32 	%f1051, %f1039;
	mov.f32 	%f1052, %f1039;
	mov.f32 	%f1053, %f1039;
	mov.f32 	%f1054, %f1039;
	mov.f32 	%f1055, %f1039;
	mov.f32 	%f1056, %f1039;
	mov.f32 	%f1057, %f1039;
	mov.f32 	%f1058, %f1039;
	mov.f32 	%f1059, %f1039;
	mov.f32 	%f1060, %f1039;
	mov.f32 	%f1061, %f1039;
	mov.f32 	%f1062, %f1039;
	mov.f32 	%f1063, %f1039;
	mov.f32 	%f1064, %f1039;
	mov.f32 	%f1065, %f1039;
	mov.f32 	%f1066, %f1039;
	mov.f32 	%f1067, %f1039;
	mov.f32 	%f1068, %f1039;
	mov.f32 	%f1069, %f1039;
	mov.f32 	%f1070, %f1039;
	mov.f32 	%f1071, %f1039;
	mov.f32 	%f1072, %f1039;
	mov.f32 	%f1073, %f1039;
	mov.f32 	%f1074, %f1039;
	mov.f32 	%f1075, %f1039;
	mov.f32 	%f1076, %f1039;
	mov.f32 	%f1077, %f1039;
	mov.f32 	%f1078, %f1039;
	mov.f32 	%f1079, %f1039;
	mov.f32 	%f1080, %f1039;
	mov.f32 	%f1081, %f1039;
	mov.f32 	%f1082, %f1039;
	mov.f32 	%f1083, %f1039;
	mov.f32 	%f1084, %f1039;
	mov.f32 	%f1085, %f1039;
	mov.f32 	%f1086, %f1039;
	mov.f32 	%f1087, %f1039;
	mov.f32 	%f1088, %f1039;
	mov.f32 	%f1089, %f1039;
	mov.f32 	%f1090, %f1039;
	mov.f32 	%f1091, %f1039;
	mov.f32 	%f1092, %f1039;
	mov.f32 	%f1093, %f1039;
	mov.f32 	%f1094, %f1039;
	mov.f32 	%f1095, %f1039;
	mov.f32 	%f1096, %f1039;
	mov.f32 	%f1097, %f1039;
	mov.f32 	%f1098, %f1039;
	mov.f32 	%f1099, %f1039;
	mov.f32 	%f1100, %f1039;
	mov.f32 	%f1101, %f1039;
	mov.f32 	%f1102, %f1039;
	@%p1 bra 	$L__BB0_3;
	ld.param.u32 	%r75, [_Z10mysgemm_v4ILi128ELi128ELi8ELi8ELi8EEviiifPfS0_fS0__param_2];
	ld.param.u32 	%r72, [_Z10mysgemm_v4ILi128ELi128ELi8ELi8ELi8EEviiifPfS0_fS0__param_1];
	and.b32  	%r12, %r1, 127;
	shr.u32 	%r13, %r1, 7;
	and.b32  	%r14, %r1, 7;
	shr.u32 	%r15, %r1, 3;
	mad.lo.s32 	%r16, %r15, %r75, %r14;
	shl.b32 	%r17, %r75, 5;
	shl.b32 	%r18, %r75, 6;
	add.s32 	%r19, %r16, %r18;
	add.s32 	%r20, %r19, %r17;
	mad.lo.s32 	%r21, %r13, %r72, %r12;
	shl.b32 	%r22, %r72, 1;
	shl.b32 	%r23, %r72, 2;
	add.s32 	%r24, %r21, %r23;
	add.s32 	%r25, %r24, %r22;
	mul.wide.u32 	%rd3, %r20, 4;
	mul.wide.s32 	%rd4, %r25, 4;
	mov.b32 	%r77, 0;
	mov.f32 	%f1039, 0f00000000;
$L__BB0_2:
	ld.param.u32 	%r76, [_Z10mysgemm_v4ILi128ELi128ELi8ELi8ELi8EEviiifPfS0_fS0__param_2];
	ld.param.u32 	%r73, [_Z10mysgemm_v4ILi128ELi128ELi8ELi8ELi8EEviiifPfS0_fS0__param_1];
	shr.u32 	%r27, %r1, 3;
	and.b32  	%r28, %r1, 7;
	mad.lo.s32 	%r29, %r27, %r76, %r28;
	mul.wide.u32 	%rd16, %r29, 4;
	add.s64 	%rd17, %rd67, %rd16;
	ld.global.f32 	%f197, [%rd17];
	mov.u32 	%r30, _ZZ10mysgemm_v4ILi128ELi128ELi8ELi8ELi8EEviiifPfS0_fS0_E2As;
	shl.b32 	%r31, %r1, 2;
	add.s32 	%r32, %r30, %r31;
	st.shared.f32 	[%r32], %f197;
	shl.b32 	%r33, %r76, 5;
	add.s32 	%r34, %r29, %r33;
	mul.wide.u32 	%rd18, %r34, 4;
	add.s64 	%rd19, %rd67, %rd18;
	ld.global.f32 	%f198, [%rd19];
	st.shared.f32 	[%r32+1024], %f198;
	shl.b32 	%r35, %r76, 6;
	add.s32 	%r36, %r29, %r35;
	mul.wide.u32 	%rd20, %r36, 4;
	add.s64 	%rd21, %rd67, %rd20;
	ld.global.f32 	%f199, [%rd21];
	st.shared.f32 	[%r32+2048], %f199;
	add.s64 	%rd22, %rd67, %rd3;
	ld.global.f32 	%f200, [%rd22];
	st.shared.f32 	[%r32+3072], %f200;
	shr.u32 	%r37, %r1, 7;
	and.b32  	%r38, %r1, 127;
	mad.lo.s32 	%r39, %r37, %r73, %r38;
	mul.wide.s32 	%rd23, %r39, 4;
	add.s64 	%rd24, %rd66, %rd23;
	ld.global.f32 	%f201, [%rd24];
	mov.u32 	%r40, _ZZ10mysgemm_v4ILi128ELi128ELi8ELi8ELi8EEviiifPfS0_fS0_E2Bs;
	add.s32 	%r41, %r40, %r31;
	st.shared.f32 	[%r41], %f201;
	shl.b32 	%r42, %r73, 1;
	add.s32 	%r43, %r39, %r42;
	mul.wide.s32 	%rd25, %r43, 4;
	add.s64 	%rd26, %rd66, %rd25;
	ld.global.f32 	%f202, [%rd26];
	st.shared.f32 	[%r41+1024], %f202;
	shl.b32 	%r44, %r73, 2;
	add.s32 	%r45, %r39, %r44;
	mul.wide.s32 	%rd27, %r45, 4;
	add.s64 	%rd28, %rd66, %rd27;
	ld.global.f32 	%f203, [%rd28];
	st.shared.f32 	[%r41+2048], %f203;
	add.s64 	%rd29, %rd66, %rd4;
	ld.global.f32 	%f204, [%rd29];
	st.shared.f32 	[%r41+3072], %f204;
	bar.sync 	0;
	add.s64 	%rd67, %rd67, 32;
	shl.b32 	%r46, %r1, 4;
	and.b32  	%r47, %r46, 16128;
	add.s32 	%r48, %r30, %r47;
	ld.shared.f32 	%f205, [%r48];
	shl.b32 	%r49, %r1, 5;
	and.b32  	%r50, %r49, 480;
	add.s32 	%r51, %r40, %r50;
	ld.shared.f32 	%f206, [%r51];
	fma.rn.f32 	%f207, %f205, %f206, %f1102;
	ld.shared.f32 	%f208, [%r51+4];
	fma.rn.f32 	%f209, %f205, %f208, %f1101;
	ld.shared.f32 	%f210, [%r51+8];
	fma.rn.f32 	%f211, %f205, %f210, %f1100;
	ld.shared.f32 	%f212, [%r51+12];
	fma.rn.f32 	%f213, %f205, %f212, %f1099;
	ld.shared.f32 	%f214, [%r51+16];
	fma.rn.f32 	%f215, %f205, %f214, %f1098;
	ld.shared.f32 	%f216, [%r51+20];
	fma.rn.f32 	%f217, %f205, %f216, %f1097;
	ld.shared.f32 	%f218, [%r51+24];
	fma.rn.f32 	%f219, %f205, %f218, %f1096;
	ld.shared.f32 	%f220, [%r51+28];
	fma.rn.f32 	%f221, %f205, %f220, %f1095;
	ld.shared.f32 	%f222, [%r48+32];
	fma.rn.f32 	%f223, %f222, %f206, %f1094;
	fma.rn.f32 	%f224, %f222, %f208, %f1093;
	fma.rn.f32 	%f225, %f222, %f210, %f1092;
	fma.rn.f32 	%f226, %f222, %f212, %f1091;
	fma.rn.f32 	%f227, %f222, %f214, %f1090;
	fma.rn.f32 	%f228, %f222, %f216, %f1089;
	fma.rn.f32 	%f229, %f222, %f218, %f1088;
	fma.rn.f32 	%f230, %f222, %f220, %f1087;
	ld.shared.f32 	%f231, [%r48+64];
	fma.rn.f32 	%f232, %f231, %f206, %f1086;
	fma.rn.f32 	%f233, %f231, %f208, %f1085;
	fma.rn.f32 	%f234, %f231, %f210, %f1084;
	fma.rn.f32 	%f235, %f231, %f212, %f1083;
	fma.rn.f32 	%f236, %f231, %f214, %f1082;
	fma.rn.f32 	%f237, %f231, %f216, %f1081;
	fma.rn.f32 	%f238, %f231, %f218, %f1080;
	fma.rn.f32 	%f239, %f231, %f220, %f1079;
	ld.shared.f32 	%f240, [%r48+96];
	fma.rn.f32 	%f241, %f240, %f206, %f1078;
	fma.rn.f32 	%f242, %f240, %f208, %f1077;
	fma.rn.f32 	%f243, %f240, %f210, %f1076;
	fma.rn.f32 	%f244, %f240, %f212, %f1075;
	fma.rn.f32 	%f245, %f240, %f214, %f1074;
	fma.rn.f32 	%f246, %f240, %f216, %f1073;
	fma.rn.f32 	%f247, %f240, %f218, %f1072;
	fma.rn.f32 	%f248, %f240, %f220, %f1071;
	ld.shared.f32 	%f249, [%r48+128];
	fma.rn.f32 	%f250, %f249, %f206, %f1070;
	fma.rn.f32 	%f251, %f249, %f208, %f1069;
	fma.rn.f32 	%f252, %f249, %f210, %f1068;
	fma.rn.f32 	%f253, %f249, %f212, %f1067;
	fma.rn.f32 	%f254, %f249, %f214, %f1066;
	fma.rn.f32 	%f255, %f249, %f216, %f1065;
	fma.rn.f32 	%f256, %f249, %f218, %f1064;
	fma.rn.f32 	%f257, %f249, %f220, %f1063;
	ld.shared.f32 	%f258, [%r48+160];
	fma.rn.f32 	%f259, %f258, %f206, %f1062;
	fma.rn.f32 	%f260, %f258, %f208, %f1061;
	fma.rn.f32 	%f261, %f258, %f210, %f1060;
	fma.rn.f32 	%f262, %f258, %f212, %f1059;
	fma.rn.f32 	%f263, %f258, %f214, %f1058;
	fma.rn.f32 	%f264, %f258, %f216, %f1057;
	fma.rn.f32 	%f265, %f258, %f218, %f1056;
	fma.rn.f32 	%f266, %f258, %f220, %f1055;
	ld.shared.f32 	%f267, [%r48+192];
	fma.rn.f32 	%f268, %f267, %f206, %f1054;
	fma.rn.f32 	%f269, %f267, %f208, %f1053;
	fma.rn.f32 	%f270, %f267, %f210, %f1052;
	fma.rn.f32 	%f271, %f267, %f212, %f1051;
	fma.rn.f32 	%f272, %f267, %f214, %f1050;
	fma.rn.f32 	%f273, %f267, %f216, %f1049;
	fma.rn.f32 	%f274, %f267, %f218, %f1048;
	fma.rn.f32 	%f275, %f267, %f220, %f1047;
	ld.shared.f32 	%f276, [%r48+224];
	fma.rn.f32 	%f277, %f276, %f206, %f1046;
	fma.rn.f32 	%f278, %f276, %f208, %f1045;
	fma.rn.f32 	%f279, %f276, %f210, %f1044;
	fma.rn.f32 	%f280, %f276, %f212, %f1043;
	fma.rn.f32 	%f281, %f276, %f214, %f1042;
	fma.rn.f32 	%f282, %f276, %f216, %f1041;
	fma.rn.f32 	%f283, %f276, %f218, %f1040;
	fma.rn.f32 	%f284, %f276, %f220, %f1039;
	ld.shared.f32 	%f285, [%r48+4];
	ld.shared.f32 	%f286, [%r51+512];
	fma.rn.f32 	%f287, %f285, %f286, %f207;
	ld.shared.f32 	%f288, [%r51+516];
	fma.rn.f32 	%f289, %f285, %f288, %f209;
	ld.shared.f32 	%f290, [%r51+520];
	fma.rn.f32 	%f291, %f285, %f290, %f211;
	ld.shared.f32 	%f292, [%r51+524];
	fma.rn.f32 	%f293, %f285, %f292, %f213;
	ld.shared.f32 	%f294, [%r51+528];
	fma.rn.f32 	%f295, %f285, %f294, %f215;
	ld.shared.f32 	%f296, [%r51+532];
	fma.rn.f32 	%f297, %f285, %f296, %f217;
	ld.shared.f32 	%f298, [%r51+536];
	fma.rn.f32 	%f299, %f285, %f298, %f219;
	ld.shared.f32 	%f300, [%r51+540];
	fma.rn.f32 	%f301, %f285, %f300, %f221;
	ld.shared.f32 	%f302, [%r48+36];
	fma.rn.f32 	%f303, %f302, %f286, %f223;
	fma.rn.f32 	%f304, %f302, %f288, %f224;
	fma.rn.f32 	%f305, %f302, %f290, %f225;
	fma.rn.f32 	%f306, %f302, %f292, %f226;
	fma.rn.f32 	%f307, %f302, %f294, %f227;
	fma.rn.f32 	%f308, %f302, %f296, %f228;
	fma.rn.f32 	%f309, %f302, %f298, %f229;
	fma.rn.f32 	%f310, %f302, %f300, %f230;
	ld.shared.f32 	%f311, [%r48+68];
	fma.rn.f32 	%f312, %f311, %f286, %f232;
	fma.rn.f32 	%f313, %f311, %f288, %f233;
	fma.rn.f32 	%f314, %f311, %f290, %f234;
	fma.rn.f32 	%f315, %f311, %f292, %f235;
	fma.rn.f32 	%f316, %f311, %f294, %f236;
	fma.rn.f32 	%f317, %f311, %f296, %f237;
	fma.rn.f32 	%f318, %f311, %f298, %f238;
	fma.rn.f32 	%f319, %f311, %f300, %f239;
	ld.shared.f32 	%f320, [%r48+100];
	fma.rn.f32 	%f321, %f320, %f286, %f241;
	fma.rn.f32 	%f322, %f320, %f288, %f242;
	fma.rn.f32 	%f323, %f320, %f290, %f243;
	fma.rn.f32 	%f324, %f320, %f292, %f244;
	fma.rn.f32 	%f325, %f320, %f294, %f245;
	fma.rn.f32 	%f326, %f320, %f296, %f246;
	fma.rn.f32 	%f327, %f320, %f298, %f247;
	fma.rn.f32 	%f328, %f320, %f300, %f248;
	ld.shared.f32 	%f329, [%r48+132];
	fma.rn.f32 	%f330, %f329, %f286, %f250;
	fma.rn.f32 	%f331, %f329, %f288, %f251;
	fma.rn.f32 	%f332, %f329, %f290, %f252;
	fma.rn.f32 	%f333, %f329, %f292, %f253;
	fma.rn.f32 	%f334, %f329, %f294, %f254;
	fma.rn.f32 	%f335, %f329, %f296, %f255;
	fma.rn.f32 	%f336, %f329, %f298, %f256;
	fma.rn.f32 	%f337, %f329, %f300, %f257;
	ld.shared.f32 	%f338, [%r48+164];
	fma.rn.f32 	%f339, %f338, %f286, %f259;
	fma.rn.f32 	%f340, %f338, %f288, %f260;
	fma.rn.f32 	%f341, %f338, %f290, %f261;
	fma.rn.f32 	%f342, %f338, %f292, %f262;
	fma.rn.f32 	%f343, %f338, %f294, %f263;
	fma.rn.f32 	%f344, %f338, %f296, %f264;
	fma.rn.f32 	%f345, %f338, %f298, %f265;
	fma.rn.f32 	%f346, %f338, %f300, %f266;
	ld.shared.f32 	%f347, [%r48+196];
	fma.rn.f32 	%f348, %f347, %f286, %f268;
	fma.rn.f32 	%f349, %f347, %f288, %f269;
	fma.rn.f32 	%f350, %f347, %f290, %f270;
	fma.rn.f32 	%f351, %f347, %f292, %f271;
	fma.rn.f32 	%f352, %f347, %f294, %f272;
	fma.rn.f32 	%f353, %f347, %f296, %f273;
	fma.rn.f32 	%f354, %f347, %f298, %f274;
	fma.rn.f32 	%f355, %f347, %f300, %f275;
	ld.shared.f32 	%f356, [%r48+228];
	fma.rn.f32 	%f357, %f356, %f286, %f277;
	fma.rn.f32 	%f358, %f356, %f288, %f278;
	fma.rn.f32 	%f359, %f356, %f290, %f279;
	fma.rn.f32 	%f360, %f356, %f292, %f280;
	fma.rn.f32 	%f361, %f356, %f294, %f281;
	fma.rn.f32 	%f362, %f356, %f296, %f282;
	fma.rn.f32 	%f363, %f356, %f298, %f283;
	fma.rn.f32 	%f364, %f356, %f300, %f284;
	ld.shared.f32 	%f365, [%r48+8];
	ld.shared.f32 	%f366, [%r51+1024];
	fma.rn.f32 	%f367, %f365, %f366, %f287;
	ld.shared.f32 	%f368, [%r51+1028];
	fma.rn.f32 	%f369, %f365, %f368, %f289;
	ld.shared.f32 	%f370, [%r51+1032];
	fma.rn.f32 	%f371, %f365, %f370, %f291;
	ld.shared.f32 	%f372, [%r51+1036];
	fma.rn.f32 	%f373, %f365, %f372, %f293;
	ld.shared.f32 	%f374, [%r51+1040];
	fma.rn.f32 	%f375, %f365, %f374, %f295;
	ld.shared.f32 	%f376, [%r51+1044];
	fma.rn.f32 	%f377, %f365, %f376, %f297;
	ld.shared.f32 	%f378, [%r51+1048];
	fma.rn.f32 	%f379, %f365, %f378, %f299;
	ld.shared.f32 	%f380, [%r51+1052];
	fma.rn.f32 	%f381, %f365, %f380, %f301;
	ld.shared.f32 	%f382, [%r48+40];
	fma.rn.f32 	%f383, %f382, %f366, %f303;
	fma.rn.f32 	%f384, %f382, %f368, %f304;
	fma.rn.f32 	%f385, %f382, %f370, %f305;
	fma.rn.f32 	%f386, %f382, %f372, %f306;
	fma.rn.f32 	%f387, %f382, %f374, %f307;
	fma.rn.f32 	%f388, %f382, %f376, %f308;
	fma.rn.f32 	%f389, %f382, %f378, %f309;
	fma.rn.f32 	%f390, %f382, %f380, %f310;
	ld.shared.f32 	%f391, [%r48+72];
	fma.rn.f32 	%f392, %f391, %f366, %f312;
	fma.rn.f32 	%f393, %f391, %f368, %f313;
	fma.rn.f32 	%f394, %f391, %f370, %f314;
	fma.rn.f32 	%f395, %f391, %f372, %f315;
	fma.rn.f32 	%f396, %f391, %f374, %f316;
	fma.rn.f32 	%f397, %f391, %f376, %f317;
	fma.rn.f32 	%f398, %f391, %f378, %f318;
	fma.rn.f32 	%f399, %f391, %f380, %f319;
	ld.shared.f32 	%f400, [%r48+104];
	fma.rn.f32 	%f401, %f400, %f366, %f321;
	fma.rn.f32 	%f402, %f400, %f368, %f322;
	fma.rn.f32 	%f403, %f400, %f370, %f323;
	fma.rn.f32 	%f404, %f400, %f372, %f324;
	fma.rn.f32 	%f405, %f400, %f374, %f325;
	fma.rn.f32 	%f406, %f400, %f376, %f326;
	fma.rn.f32 	%f407, %f400, %f378, %f327;
	fma.rn.f32 	%f408, %f400, %f380, %f328;
	ld.shared.f32 	%f409, [%r48+136];
	fma.rn.f32 	%f410, %f409, %f366, %f330;
	fma.rn.f32 	%f411, %f409, %f368, %f331;
	fma.rn.f32 	%f412, %f409, %f370, %f332;
	fma.rn.f32 	%f413, %f409, %f372, %f333;
	fma.rn.f32 	%f414, %f409, %f374, %f334;
	fma.rn.f32 	%f415, %f409, %f376, %f335;
	fma.rn.f32 	%f416, %f409, %f378, %f336;
	fma.rn.f32 	%f417, %f409, %f380, %f337;
	ld.shared.f32 	%f418, [%r48+168];
	fma.rn.f32 	%f419, %f418, %f366, %f339;
	fma.rn.f32 	%f420, %f418, %f368, %f340;
	fma.rn.f32 	%f421, %f418, %f370, %f341;
	fma.rn.f32 	%f422, %f418, %f372, %f342;
	fma.rn.f32 	%f423, %f418, %f374, %f343;
	fma.rn.f32 	%f424, %f418, %f376, %f344;
	fma.rn.f32 	%f425, %f418, %f378, %f345;
	fma.rn.f32 	%f426, %f418, %f380, %f346;
	ld.shared.f32 	%f427, [%r48+200];
	fma.rn.f32 	%f428, %f427, %f366, %f348;
	fma.rn.f32 	%f429, %f427, %f368, %f349;
	fma.rn.f32 	%f430, %f427, %f370, %f350;
	fma.rn.f32 	%f431, %f427, %f372, %f351;
	fma.rn.f32 	%f432, %f427, %f374, %f352;
	fma.rn.f32 	%f433, %f427, %f376, %f353;
	fma.rn.f32 	%f434, %f427, %f378, %f354;
	fma.rn.f32 	%f435, %f427, %f380, %f355;
	ld.shared.f32 	%f436, [%r48+232];
	fma.rn.f32 	%f437, %f436, %f366, %f357;
	fma.rn.f32 	%f438, %f436, %f368, %f358;
	fma.rn.f32 	%f439, %f436, %f370, %f359;
	fma.rn.f32 	%f440, %f436, %f372, %f360;
	fma.rn.f32 	%f441, %f436, %f374, %f361;
	fma.rn.f32 	%f442, %f436, %f376, %f362;
	fma.rn.f32 	%f443, %f436, %f378, %f363;
	fma.rn.f32 	%f444, %f436, %f380, %f364;
	ld.shared.f32 	%f445, [%r48+12];
	ld.shared.f32 	%f446, [%r51+1536];
	fma.rn.f32 	%f447, %f445, %f446, %f367;
	ld.shared.f32 	%f448, [%r51+1540];
	fma.rn.f32 	%f449, %f445, %f448, %f369;
	ld.shared.f32 	%f450, [%r51+1544];
	fma.rn.f32 	%f451, %f445, %f450, %f371;
	ld.shared.f32 	%f452, [%r51+1548];
	fma.rn.f32 	%f453, %f445, %f452, %f373;
	ld.shared.f32 	%f454, [%r51+1552];
	fma.rn.f32 	%f455, %f445, %f454, %f375;
	ld.shared.f32 	%f456, [%r51+1556];
	fma.rn.f32 	%f457, %f445, %f456, %f377;
	ld.shared.f32 	%f458, [%r51+1560];
	fma.rn.f32 	%f459, %f445, %f458, %f379;
	ld.shared.f32 	%f460, [%r51+1564];
	fma.rn.f32 	%f461, %f445, %f460, %f381;
	ld.shared.f32 	%f462, [%r48+44];
	fma.rn.f32 	%f463, %f462, %f446, %f383;
	fma.rn.f32 	%f464, %f462, %f448, %f384;
	fma.rn.f32 	%f465, %f462, %f450, %f385;
	fma.rn.f32 	%f466, %f462, %f452, %f386;
	fma.rn.f32 	%f467, %f462, %f454, %f387;
	fma.rn.f32 	%f468, %f462, %f456, %f388;
	fma.rn.f32 	%f469, %f462, %f458, %f389;
	fma.rn.f32 	%f470, %f462, %f460, %f390;
	ld.shared.f32 	%f471, [%r48+76];
	fma.rn.f32 	%f472, %f471, %f446, %f392;
	fma.rn.f32 	%f473, %f471, %f448, %f393;
	fma.rn.f32 	%f474, %f471, %f450, %f394;
	fma.rn.f32 	%f475, %f471, %f452, %f395;
	fma.rn.f32 	%f476, %f471, %f454, %f396;
	fma.rn.f32 	%f477, %f471, %f456, %f397;
	fma.rn.f32 	%f478, %f471, %f458, %f398;
	fma.rn.f32 	%f479, %f471, %f460, %f399;
	ld.shared.f32 	%f480, [%r48+108];
	fma.rn.f32 	%f481, %f480, %f446, %f401;
	fma.rn.f32 	%f482, %f480, %f448, %f402;
	fma.rn.f32 	%f483, %f480, %f450, %f403;
	fma.rn.f32 	%f484, %f480, %f452, %f404;
	fma.rn.f32 	%f485, %f480, %f454, %f405;
	fma.rn.f32 	%f486, %f480, %f456, %f406;
	fma.rn.f32 	%f487, %f480, %f458, %f407;
	fma.rn.f32 	%f488, %f480, %f460, %f408;
	ld.shared.f32 	%f489, [%r48+140];
	fma.rn.f32 	%f490, %f489, %f446, %f410;
	fma.rn.f32 	%f491, %f489, %f448, %f411;
	fma.rn.f32 	%f492, %f489, %f450, %f412;
	fma.rn.f32 	%f493, %f489, %f452, %f413;
	fma.rn.f32 	%f494, %f489, %f454, %f414;
	fma.rn.f32 	%f495, %f489, %f456, %f415;
	fma.rn.f32 	%f496, %f489, %f458, %f416;
	fma.rn.f32 	%f497, %f489, %f460, %f417;
	ld.shared.f32 	%f498, [%r48+172];
	fma.rn.f32 	%f499, %f498, %f446, %f419;
	fma.rn.f32 	%f500, %f498, %f448, %f420;
	fma.rn.f32 	%f501, %f498, %f450, %f421;
	fma.rn.f32 	%f502, %f498, %f452, %f422;
	fma.rn.f32 	%f503, %f498, %f454, %f423;
	fma.rn.f32 	%f504, %f498, %f456, %f424;
	fma.rn.f32 	%f505, %f498, %f458, %f425;
	fma.rn.f32 	%f506, %f498, %f460, %f426;
	ld.shared.f32 	%f507, [%r48+204];
	fma.rn.f32 	%f508, %f507, %f446, %f428;
	fma.rn.f32 	%f509, %f507, %f448, %f429;
	fma.rn.f32 	%f510, %f507, %f450, %f430;
	fma.rn.f32 	%f511, %f507, %f452, %f431;
	fma.rn.f32 	%f512, %f507, %f454, %f432;
	fma.rn.f32 	%f513, %f507, %f456, %f433;
	fma.rn.f32 	%f514, %f507, %f458, %f434;
	fma.rn.f32 	%f515, %f507, %f460, %f435;
	ld.shared.f32 	%f516, [%r48+236];
	fma.rn.f32 	%f517, %f516, %f446, %f437;
	fma.rn.f32 	%f518, %f516, %f448, %f438;
	fma.rn.f32 	%f519, %f516, %f450, %f439;
	fma.rn.f32 	%f520, %f516, %f452, %f440;
	fma.rn.f32 	%f521, %f516, %f454, %f441;
	fma.rn.f32 	%f522, %f516, %f456, %f442;
	fma.rn.f32 	%f523, %f516, %f458, %f443;
	fma.rn.f32 	%f524, %f516, %f460, %f444;
	ld.shared.f32 	%f525, [%r48+16];
	ld.shared.f32 	%f526, [%r51+2048];
	fma.rn.f32 	%f527, %f525, %f526, %f447;
	ld.shared.f32 	%f528, [%r51+2052];
	fma.rn.f32 	%f529, %f525, %f528, %f449;
	ld.shared.f32 	%f530, [%r51+2056];
	fma.rn.f32 	%f531, %f525, %f530, %f451;
	ld.shared.f32 	%f532, [%r51+2060];
	fma.rn.f32 	%f533, %f525, %f532, %f453;
	ld.shared.f32 	%f534, [%r51+2064];
	fma.rn.f32 	%f535, %f525, %f534, %f455;
	ld.shared.f32 	%f536, [%r51+2068];
	fma.rn.f32 	%f537, %f525, %f536, %f457;
	ld.shared.f32 	%f538, [%r51+2072];
	fma.rn.f32 	%f539, %f525, %f538, %f459;
	ld.shared.f32 	%f540, [%r51+2076];
	fma.rn.f32 	%f541, %f525, %f540, %f461;
	ld.shared.f32 	%f542, [%r48+48];
	fma.rn.f32 	%f543, %f542, %f526, %f463;
	fma.rn.f32 	%f544, %f542, %f528, %f464;
	fma.rn.f32 	%f545, %f542, %f530, %f465;
	fma.rn.f32 	%f546, %f542, %f532, %f466;
	fma.rn.f32 	%f547, %f542, %f534, %f467;
	fma.rn.f32 	%f548, %f542, %f536, %f468;
	fma.rn.f32 	%f549, %f542, %f538, %f469;
	fma.rn.f32 	%f550, %f542, %f540, %f470;
	ld.shared.f32 	%f551, [%r48+80];
	fma.rn.f32 	%f552, %f551, %f526, %f472;
	fma.rn.f32 	%f553, %f551, %f528, %f473;
	fma.rn.f32 	%f554, %f551, %f530, %f474;
	fma.rn.f32 	%f555, %f551, %f532, %f475;
	fma.rn.f32 	%f556, %f551, %f534, %f476;
	fma.rn.f32 	%f557, %f551, %f536, %f477;
	fma.rn.f32 	%f558, %f551, %f538, %f478;
	fma.rn.f32 	%f559, %f551, %f540, %f479;
	ld.shared.f32 	%f560, [%r48+112];
	fma.rn.f32 	%f561, %f560, %f526, %f481;
	fma.rn.f32 	%f562, %f560, %f528, %f482;
	fma.rn.f32 	%f563, %f560, %f530, %f483;
	fma.rn.f32 	%f564, %f560, %f532, %f484;
	fma.rn.f32 	%f565, %f560, %f534, %f485;
	fma.rn.f32 	%f566, %f560, %f536, %f486;
	fma.rn.f32 	%f567, %f560, %f538, %f487;
	fma.rn.f32 	%f568, %f560, %f540, %f488;
	ld.shared.f32 	%f569, [%r48+144];
	fma.rn.f32 	%f570, %f569, %f526, %f490;
	fma.rn.f32 	%f571, %f569, %f528, %f491;
	fma.rn.f32 	%f572, %f569, %f530, %f492;
	fma.rn.f32 	%f573, %f569, %f532, %f493;
	fma.rn.f32 	%f574, %f569, %f534, %f494;
	fma.rn.f32 	%f575, %f569, %f536, %f495;
	fma.rn.f32 	%f576, %f569, %f538, %f496;
	fma.rn.f32 	%f577, %f569, %f540, %f497;
	ld.shared.f32 	%f578, [%r48+176];
	fma.rn.f32 	%f579, %f578, %f526, %f499;
	fma.rn.f32 	%f580, %f578, %f528, %f500;
	fma.rn.f32 	%f581, %f578, %f530, %f501;
	fma.rn.f32 	%f582, %f578, %f532, %f502;
	fma.rn.f32 	%f583, %f578, %f534, %f503;
	fma.rn.f32 	%f584, %f578, %f536, %f504;
	fma.rn.f32 	%f585, %f578, %f538, %f505;
	fma.rn.f32 	%f586, %f578, %f540, %f506;
	ld.shared.f32 	%f587, [%r48+208];
	fma.rn.f32 	%f588, %f587, %f526, %f508;
	fma.rn.f32 	%f589, %f587, %f528, %f509;
	fma.rn.f32 	%f590, %f587, %f530, %f510;
	fma.rn.f32 	%f591, %f587, %f532, %f511;
	fma.rn.f32 	%f592, %f587, %f534, %f512;
	fma.rn.f32 	%f593, %f587, %f536, %f513;
	fma.rn.f32 	%f594, %f587, %f538, %f514;
	fma.rn.f32 	%f595, %f587, %f540, %f515;
	ld.shared.f32 	%f596, [%r48+240];
	fma.rn.f32 	%f597, %f596, %f526, %f517;
	fma.rn.f32 	%f598, %f596, %f528, %f518;
	fma.rn.f32 	%f599, %f596, %f530, %f519;
	fma.rn.f32 	%f600, %f596, %f532, %f520;
	fma.rn.f32 	%f601, %f596, %f534, %f521;
	fma.rn.f32 	%f602, %f596, %f536, %f522;
	fma.rn.f32 	%f603, %f596, %f538, %f523;
	fma.rn.f32 	%f604, %f596, %f540, %f524;
	ld.shared.f32 	%f605, [%r48+20];
	ld.shared.f32 	%f606, [%r51+2560];
	fma.rn.f32 	%f607, %f605, %f606, %f527;
	ld.shared.f32 	%f608, [%r51+2564];
	fma.rn.f32 	%f609, %f605, %f608, %f529;
	ld.shared.f32 	%f610, [%r51+2568];
	fma.rn.f32 	%f611, %f605, %f610, %f531;
	ld.shared.f32 	%f612, [%r51+2572];
	fma.rn.f32 	%f613, %f605, %f612, %f533;
	ld.shared.f32 	%f614, [%r51+2576];
	fma.rn.f32 	%f615, %f605, %f614, %f535;
	ld.shared.f32 	%f616, [%r51+2580];
	fma.rn.f32 	%f617, %f605, %f616, %f537;
	ld.shared.f32 	%f618, [%r51+2584];
	fma.rn.f32 	%f619, %f605, %f618, %f539;
	ld.shared.f32 	%f620, [%r51+2588];
	fma.rn.f32 	%f621, %f605, %f620, %f541;
	ld.shared.f32 	%f622, [%r48+52];
	fma.rn.f32 	%f623, %f622, %f606, %f543;
	fma.rn.f32 	%f624, %f622, %f608, %f544;
	fma.rn.f32 	%f625, %f622, %f610, %f545;
	fma.rn.f32 	%f626, %f622, %f612, %f546;
	fma.rn.f32 	%f627, %f622, %f614, %f547;
	fma.rn.f32 	%f628, %f622, %f616, %f548;
	fma.rn.f32 	%f629, %f622, %f618, %f549;
	fma.rn.f32 	%f630, %f622, %f620, %f550;
	ld.shared.f32 	%f631, [%r48+84];
	fma.rn.f32 	%f632, %f631, %f606, %f552;
	fma.rn.f32 	%f633, %f631, %f608, %f553;
	fma.rn.f32 	%f634, %f631, %f610, %f554;
	fma.rn.f32 	%f635, %f631, %f612, %f555;
	fma.rn.f32 	%f636, %f631, %f614, %f556;
	fma.rn.f32 	%f637, %f631, %f616, %f557;
	fma.rn.f32 	%f638, %f631, %f618, %f558;
	fma.rn.f32 	%f639, %f631, %f620, %f559;
	ld.shared.f32 	%f640, [%r48+116];
	fma.rn.f32 	%f641, %f640, %f606, %f561;
	fma.rn.f32 	%f642, %f640, %f608, %f562;
	fma.rn.f32 	%f643, %f640, %f610, %f563;
	fma.rn.f32 	%f644, %f640, %f612, %f564;
	fma.rn.f32 	%f645, %f640, %f614, %f565;
	fma.rn.f32 	%f646, %f640, %f616, %f566;
	fma.rn.f32 	%f647, %f640, %f618, %f567;
	fma.rn.f32 	%f648, %f640, %f620, %f568;
	ld.shared.f32 	%f649, [%r48+148];
	fma.rn.f32 	%f650, %f649, %f606, %f570;
	fma.rn.f32 	%f651, %f649, %f608, %f571;
	fma.rn.f32 	%f652, %f649, %f610, %f572;
	fma.rn.f32 	%f653, %f649, %f612, %f573;
	fma.rn.f32 	%f654, %f649, %f614, %f574;
	fma.rn.f32 	%f655, %f649, %f616, %f575;
	fma.rn.f32 	%f656, %f649, %f618, %f576;
	fma.rn.f32 	%f657, %f649, %f620, %f577;
	ld.shared.f32 	%f658, [%r48+180];
	fma.rn.f32 	%f659, %f658, %f606, %f579;
	fma.rn.f32 	%f660, %f658, %f608, %f580;
	fma.rn.f32 	%f661, %f658, %f610, %f581;
	fma.rn.f32 	%f662, %f658, %f612, %f582;
	fma.rn.f32 	%f663, %f658, %f614, %f583;
	fma.rn.f32 	%f664, %f658, %f616, %f584;
	fma.rn.f32 	%f665, %f658, %f618, %f585;
	fma.rn.f32 	%f666, %f658, %f620, %f586;
	ld.shared.f32 	%f667, [%r48+212];
	fma.rn.f32 	%f668, %f667, %f606, %f588;
	fma.rn.f32 	%f669, %f667, %f608, %f589;
	fma.rn.f32 	%f670, %f667, %f610, %f590;
	fma.rn.f32 	%f671, %f667, %f612, %f591;
	fma.rn.f32 	%f672, %f667, %f614, %f592;
	fma.rn.f32 	%f673, %f667, %f616, %f593;
	fma.rn.f32 	%f674, %f667, %f618, %f594;
	fma.rn.f32 	%f675, %f667, %f620, %f595;
	ld.shared.f32 	%f676, [%r48+244];
	fma.rn.f32 	%f677, %f676, %f606, %f597;
	fma.rn.f32 	%f678, %f676, %f608, %f598;
	fma.rn.f32 	%f679, %f676, %f610, %f599;
	fma.rn.f32 	%f680, %f676, %f612, %f600;
	fma.rn.f32 	%f681, %f676, %f614, %f601;
	fma.rn.f32 	%f682, %f676, %f616, %f602;
	fma.rn.f32 	%f683, %f676, %f618, %f603;
	fma.rn.f32 	%f684, %f676, %f620, %f604;
	ld.shared.f32 	%f685, [%r48+24];
	ld.shared.f32 	%f686, [%r51+3072];
	fma.rn.f32 	%f687, %f685, %f686, %f607;
	ld.shared.f32 	%f688, [%r51+3076];
	fma.rn.f32 	%f689, %f685, %f688, %f609;
	ld.shared.f32 	%f690, [%r51+3080];
	fma.rn.f32 	%f691, %f685, %f690, %f611;
	ld.shared.f32 	%f692, [%r51+3084];
	fma.rn.f32 	%f693, %f685, %f692, %f613;
	ld.shared.f32 	%f694, [%r51+3088];
	fma.rn.f32 	%f695, %f685, %f694, %f615;
	ld.shared.f32 	%f696, [%r51+3092];
	fma.rn.f32 	%f697, %f685, %f696, %f617;
	ld.shared.f32 	%f698, [%r51+3096];
	fma.rn.f32 	%f699, %f685, %f698, %f619;
	ld.shared.f32 	%f700, [%r51+3100];
	fma.rn.f32 	%f701, %f685, %f700, %f621;
	ld.shared.f32 	%f702, [%r48+56];
	fma.rn.f32 	%f703, %f702, %f686, %f623;
	fma.rn.f32 	%f704, %f702, %f688, %f624;
	fma.rn.f32 	%f705, %f702, %f690, %f625;
	fma.rn.f32 	%f706, %f702, %f692, %f626;
	fma.rn.f32 	%f707, %f702, %f694, %f627;
	fma.rn.f32 	%f708, %f702, %f696, %f628;
	fma.rn.f32 	%f709, %f702, %f698, %f629;
	fma.rn.f32 	%f710, %f702, %f700, %f630;
	ld.shared.f32 	%f711, [%r48+88];
	fma.rn.f32 	%f712, %f711, %f686, %f632;
	fma.rn.f32 	%f713, %f711, %f688, %f633;
	fma.rn.f32 	%f714, %f711, %f690, %f634;
	fma.rn.f32 	%f715, %f711, %f692, %f635;
	fma.rn.f32 	%f716, %f711, %f694, %f636;
	fma.rn.f32 	%f717, %f711, %f696, %f637;
	fma.rn.f32 	%f718, %f711, %f698, %f638;
	fma.rn.f32 	%f719, %f711, %f700, %f639;
	ld.shared.f32 	%f720, [%r48+120];
	fma.rn.f32 	%f721, %f720, %f686, %f641;
	fma.rn.f32 	%f722, %f720, %f688, %f642;
	fma.rn.f32 	%f723, %f720, %f690, %f643;
	fma.rn.f32 	%f724, %f720, %f692, %f644;
	fma.rn.f32 	%f725, %f720, %f694, %f645;
	fma.rn.f32 	%f726, %f720, %f696, %f646;
	fma.rn.f32 	%f727, %f720, %f698, %f647;
	fma.rn.f32 	%f728, %f720, %f700, %f648;
	ld.shared.f32 	%f729, [%r48+152];
	fma.rn.f32 	%f730, %f729, %f686, %f650;
	fma.rn.f32 	%f731, %f729, %f688, %f651;
	fma.rn.f32 	%f732, %f729, %f690, %f652;
	fma.rn.f32 	%f733, %f729, %f692, %f653;
	fma.rn.f32 	%f734, %f729, %f694, %f654;
	fma.rn.f32 	%f735, %f729, %f696, %f655;
	fma.rn.f32 	%f736, %f729, %f698, %f656;
	fma.rn.f32 	%f737, %f729, %f700, %f657;
	ld.shared.f32 	%f738, [%r48+184];
	fma.rn.f32 	%f739, %f738, %f686, %f659;
	fma.rn.f32 	%f740, %f738, %f688, %f660;
	fma.rn.f32 	%f741, %f738, %f690, %f661;
	fma.rn.f32 	%f742, %f738, %f692, %f662;
	fma.rn.f32 	%f743, %f738, %f694, %f663;
	fma.rn.f32 	%f744, %f738, %f696, %f664;
	fma.rn.f32 	%f745, %f738, %f698, %f665;
	fma.rn.f32 	%f746, %f738, %f700, %f666;
	ld.shared.f32 	%f747, [%r48+216];
	fma.rn.f32 	%f748, %f747, %f686, %f668;
	fma.rn.f32 	%f749, %f747, %f688, %f669;
	fma.rn.f32 	%f750, %f747, %f690, %f670;
	fma.rn.f32 	%f751, %f747, %f692, %f671;
	fma.rn.f32 	%f752, %f747, %f694, %f672;
	fma.rn.f32 	%f753, %f747, %f696, %f673;
	fma.rn.f32 	%f754, %f747, %f698, %f674;
	fma.rn.f32 	%f755, %f747, %f700, %f675;
	ld.shared.f32 	%f756, [%r48+248];
	fma.rn.f32 	%f757, %f756, %f686, %f677;
	fma.rn.f32 	%f758, %f756, %f688, %f678;
	fma.rn.f32 	%f759, %f756, %f690, %f679;
	fma.rn.f32 	%f760, %f756, %f692, %f680;
	fma.rn.f32 	%f761, %f756, %f694, %f681;
	fma.rn.f32 	%f762, %f756, %f696, %f682;
	fma.rn.f32 	%f763, %f756, %f698, %f683;
	fma.rn.f32 	%f764, %f756, %f700, %f684;
	ld.shared.f32 	%f765, [%r48+28];
	ld.shared.f32 	%f766, [%r51+3584];
	fma.rn.f32 	%f1102, %f765, %f766, %f687;
	ld.shared.f32 	%f767, [%r51+3588];
	fma.rn.f32 	%f1101, %f765, %f767, %f689;
	ld.shared.f32 	%f768, [%r51+3592];
	fma.rn.f32 	%f1100, %f765, %f768, %f691;
	ld.shared.f32 	%f769, [%r51+3596];
	fma.rn.f32 	%f1099, %f765, %f769, %f693;
	ld.shared.f32 	%f770, [%r51+3600];
	fma.rn.f32 	%f1098, %f765, %f770, %f695;
	ld.shared.f32 	%f771, [%r51+3604];
	fma.rn.f32 	%f1097, %f765, %f771, %f697;
	ld.shared.f32 	%f772, [%r51+3608];
	fma.rn.f32 	%f1096, %f765, %f772, %f699;
	ld.shared.f32 	%f773, [%r51+3612];
	fma.rn.f32 	%f1095, %f765, %f773, %f701;
	ld.shared.f32 	%f774, [%r48+60];
	fma.rn.f32 	%f1094, %f774, %f766, %f703;
	fma.rn.f32 	%f1093, %f774, %f767, %f704;
	fma.rn.f32 	%f1092, %f774, %f768, %f705;
	fma.rn.f32 	%f1091, %f774, %f769, %f706;
	fma.rn.f32 	%f1090, %f774, %f770, %f707;
	fma.rn.f32 	%f1089, %f774, %f771, %f708;
	fma.rn.f32 	%f1088, %f774, %f772, %f709;
	fma.rn.f32 	%f1087, %f774, %f773, %f710;
	ld.shared.f32 	%f775, [%r48+92];
	fma.rn.f32 	%f1086, %f775, %f766, %f712;
	fma.rn.f32 	%f1085, %f775, %f767, %f713;
	fma.rn.f32 	%f1084, %f775, %f768, %f714;
	fma.rn.f32 	%f1083, %f775, %f769, %f715;
	fma.rn.f32 	%f1082, %f775, %f770, %f716;
	fma.rn.f32 	%f1081, %f775, %f771, %f717;
	fma.rn.f32 	%f1080, %f775, %f772, %f718;
	fma.rn.f32 	%f1079, %f775, %f773, %f719;
	ld.shared.f32 	%f776, [%r48+124];
	fma.rn.f32 	%f1078, %f776, %f766, %f721;
	fma.rn.f32 	%f1077, %f776, %f767, %f722;
	fma.rn.f32 	%f1076, %f776, %f768, %f723;
	fma.rn.f32 	%f1075, %f776, %f769, %f724;
	fma.rn.f32 	%f1074, %f776, %f770, %f725;
	fma.rn.f32 	%f1073, %f776, %f771, %f726;
	fma.rn.f32 	%f1072, %f776, %f772, %f727;
	fma.rn.f32 	%f1071, %f776, %f773, %f728;
	ld.shared.f32 	%f777, [%r48+156];
	fma.rn.f32 	%f1070, %f777, %f766, %f730;
	fma.rn.f32 	%f1069, %f777, %f767, %f731;
	fma.rn.f32 	%f1068, %f777, %f768, %f732;
	fma.rn.f32 	%f1067, %f777, %f769, %f733;
	fma.rn.f32 	%f1066, %f777, %f770, %f734;
	fma.rn.f32 	%f1065, %f777, %f771, %f735;
	fma.rn.f32 	%f1064, %f777, %f772, %f736;
	fma.rn.f32 	%f1063, %f777, %f773, %f737;
	ld.shared.f32 	%f778, [%r48+188];
	fma.rn.f32 	%f1062, %f778, %f766, %f739;
	fma.rn.f32 	%f1061, %f778, %f767, %f740;
	fma.rn.f32 	%f1060, %f778, %f768, %f741;
	fma.rn.f32 	%f1059, %f778, %f769, %f742;
	fma.rn.f32 	%f1058, %f778, %f770, %f743;
	fma.rn.f32 	%f1057, %f778, %f771, %f744;
	fma.rn.f32 	%f1056, %f778, %f772, %f745;
	fma.rn.f32 	%f1055, %f778, %f773, %f746;
	ld.shared.f32 	%f779, [%r48+220];
	fma.rn.f32 	%f1054, %f779, %f766, %f748;
	fma.rn.f32 	%f1053, %f779, %f767, %f749;
	fma.rn.f32 	%f1052, %f779, %f768, %f750;
	fma.rn.f32 	%f1051, %f779, %f769, %f751;
	fma.rn.f32 	%f1050, %f779, %f770, %f752;
	fma.rn.f32 	%f1049, %f779, %f771, %f753;
	fma.rn.f32 	%f1048, %f779, %f772, %f754;
	fma.rn.f32 	%f1047, %f779, %f773, %f755;
	ld.shared.f32 	%f780, [%r48+252];
	fma.rn.f32 	%f1046, %f780, %f766, %f757;
	fma.rn.f32 	%f1045, %f780, %f767, %f758;
	fma.rn.f32 	%f1044, %f780, %f768, %f759;
	fma.rn.f32 	%f1043, %f780, %f769, %f760;
	fma.rn.f32 	%f1042, %f780, %f770, %f761;
	fma.rn.f32 	%f1041, %f780, %f771, %f762;
	fma.rn.f32 	%f1040, %f780, %f772, %f763;
	fma.rn.f32 	%f1039, %f780, %f773, %f764;
	bar.sync 	0;
	add.s32 	%r77, %r77, 8;
	shl.b32 	%r52, %r73, 3;
	mul.wide.s32 	%rd30, %r52, 4;
	add.s64 	%rd66, %rd66, %rd30;
	setp.lt.s32 	%p2, %r77, %r76;
	@%p2 bra 	$L__BB0_2;
$L__BB0_3:
	ld.param.u64 	%rd65, [_Z10mysgemm_v4ILi128ELi128ELi8ELi8ELi8EEviiifPfS0_fS0__param_7];
	ld.param.f32 	%f974, [_Z10mysgemm_v4ILi128ELi128ELi8ELi8ELi8EEviiifPfS0_fS0__param_6];
	ld.param.f32 	%f973, [_Z10mysgemm_v4ILi128ELi128ELi8ELi8ELi8EEviiifPfS0_fS0__param_3];
	ld.param.u32 	%r74, [_Z10mysgemm_v4ILi128ELi128ELi8ELi8ELi8EEviiifPfS0_fS0__param_1];
	mov.u32 	%r53, %ctaid.y;
	mul.lo.s32 	%r54, %r53, %r74;
	shl.b32 	%r55, %r54, 7;
	mov.u32 	%r56, %ctaid.x;
	shl.b32 	%r57, %r56, 7;
	add.s32 	%r58, %r55, %r57;
	cvt.s64.s32 	%rd31, %r58;
	cvta.to.global.u64 	%rd32, %rd65;
	mov.u32 	%r59, %tid.x;
	shr.u32 	%r60, %r59, 1;
	and.b32  	%r61, %r60, 504;
	shl.b32 	%r62, %r59, 3;
	and.b32  	%r63, %r62, 120;
	mad.lo.s32 	%r64, %r61, %r74, %r63;
	cvt.s64.s32 	%rd33, %r64;
	add.s64 	%rd34, %rd33, %rd31;
	shl.b64 	%rd35, %rd34, 2;
	add.s64 	%rd36, %rd32, %rd35;
	ld.global.f32 	%f781, [%rd36];
	mul.f32 	%f782, %f974, %f781;
	fma.rn.f32 	%f783, %f973, %f1102, %f782;
	st.global.f32 	[%rd36], %f783;
	ld.global.f32 	%f784, [%rd36+4];
	mul.f32 	%f785, %f974, %f784;
	fma.rn.f32 	%f786, %f973, %f1101, %f785;
	st.global.f32 	[%rd36+4], %f786;
	ld.global.f32 	%f787, [%rd36+8];
	mul.f32 	%f788, %f974, %f787;
	fma.rn.f32 	%f789, %f973, %f1100, %f788;
	st.global.f32 	[%rd36+8], %f789;
	ld.global.f32 	%f790, [%rd36+12];
	mul.f32 	%f791, %f974, %f790;
	fma.rn.f32 	%f792, %f973, %f1099, %f791;
	st.global.f32 	[%rd36+12], %f792;
	ld.global.f32 	%f793, [%rd36+16];
	mul.f32 	%f794, %f974, %f793;
	fma.rn.f32 	%f795, %f973, %f1098, %f794;
	st.global.f32 	[%rd36+16], %f795;
	ld.global.f32 	%f796, [%rd36+20];
	mul.f32 	%f797, %f974, %f796;
	fma.rn.f32 	%f798, %f973, %f1097, %f797;
	st.global.f32 	[%rd36+20], %f798;
	ld.global.f32 	%f799, [%rd36+24];
	mul.f32 	%f800, %f974, %f799;
	fma.rn.f32 	%f801, %f973, %f1096, %f800;
	st.global.f32 	[%rd36+24], %f801;
	ld.global.f32 	%f802, [%rd36+28];
	mul.f32 	%f803, %f974, %f802;
	fma.rn.f32 	%f804, %f973, %f1095, %f803;
	st.global.f32 	[%rd36+28], %f804;
	add.s32 	%r65, %r64, %r74;
	cvt.s64.s32 	%rd37, %r65;
	add.s64 	%rd38, %rd37, %rd31;
	shl.b64 	%rd39, %rd38, 2;
	add.s64 	%rd40, %rd32, %rd39;
	ld.global.f32 	%f805, [%rd40];
	mul.f32 	%f806, %f974, %f805;
	fma.rn.f32 	%f807, %f973, %f1094, %f806;
	st.global.f32 	[%rd40], %f807;
	ld.global.f32 	%f808, [%rd40+4];
	mul.f32 	%f809, %f974, %f808;
	fma.rn.f32 	%f810, %f973, %f1093, %f809;
	st.global.f32 	[%rd40+4], %f810;
	ld.global.f32 	%f811, [%rd40+8];
	mul.f32 	%f812, %f974, %f811;
	fma.rn.f32 	%f813, %f973, %f1092, %f812;
	st.global.f32 	[%rd40+8], %f813;
	ld.global.f32 	%f814, [%rd40+12];
	mul.f32 	%f815, %f974, %f814;
	fma.rn.f32 	%f816, %f973, %f1091, %f815;
	st.global.f32 	[%rd40+12], %f816;
	ld.global.f32 	%f817, [%rd40+16];
	mul.f32 	%f818, %f974, %f817;
	fma.rn.f32 	%f819, %f973, %f1090, %f818;
	st.global.f32 	[%rd40+16], %f819;
	ld.global.f32 	%f820, [%rd40+20];
	mul.f32 	%f821, %f974, %f820;
	fma.rn.f32 	%f822, %f973, %f1089, %f821;
	st.global.f32 	[%rd40+20], %f822;
	ld.global.f32 	%f823, [%rd40+24];
	mul.f32 	%f824, %f974, %f823;
	fma.rn.f32 	%f825, %f973, %f1088, %f824;
	st.global.f32 	[%rd40+24], %f825;
	ld.global.f32 	%f826, [%rd40+28];
	mul.f32 	%f827, %f974, %f826;
	fma.rn.f32 	%f828, %f973, %f1087, %f827;
	st.global.f32 	[%rd40+28], %f828;
	add.s32 	%r66, %r65, %r74;
	cvt.s64.s32 	%rd41, %r66;
	add.s64 	%rd42, %rd41, %rd31;
	shl.b64 	%rd43, %rd42, 2;
	add.s64 	%rd44, %rd32, %rd43;
	ld.global.f32 	%f829, [%rd44];
	mul.f32 	%f830, %f974, %f829;
	fma.rn.f32 	%f831, %f973, %f1086, %f830;
	st.global.f32 	[%rd44], %f831;
	ld.global.f32 	%f832, [%rd44+4];
	mul.f32 	%f833, %f974, %f832;
	fma.rn.f32 	%f834, %f973, %f1085, %f833;
	st.global.f32 	[%rd44+4], %f834;
	ld.global.f32 	%f835, [%rd44+8];
	mul.f32 	%f836, %f974, %f835;
	fma.rn.f32 	%f837, %f973, %f1084, %f836;
	st.global.f32 	[%rd44+8], %f837;
	ld.global.f32 	%f838, [%rd44+12];
	mul.f32 	%f839, %f974, %f838;
	fma.rn.f32 	%f840, %f973, %f1083, %f839;
	st.global.f32 	[%rd44+12], %f840;
	ld.global.f32 	%f841, [%rd44+16];
	mul.f32 	%f842, %f974, %f841;
	fma.rn.f32 	%f843, %f973, %f1082, %f842;
	st.global.f32 	[%rd44+16], %f843;
	ld.global.f32 	%f844, [%rd44+20];
	mul.f32 	%f845, %f974, %f844;
	fma.rn.f32 	%f846, %f973, %f1081, %f845;
	st.global.f32 	[%rd44+20], %f846;
	ld.global.f32 	%f847, [%rd44+24];
	mul.f32 	%f848, %f974, %f847;
	fma.rn.f32 	%f849, %f973, %f1080, %f848;
	st.global.f32 	[%rd44+24], %f849;
	ld.global.f32 	%f850, [%rd44+28];
	mul.f32 	%f851, %f974, %f850;
	fma.rn.f32 	%f852, %f973, %f1079, %f851;
	st.global.f32 	[%rd44+28], %f852;
	add.s32 	%r67, %r66, %r74;
	cvt.s64.s32 	%rd45, %r67;
	add.s64 	%rd46, %rd45, %rd31;
	shl.b64 	%rd47, %rd46, 2;
	add.s64 	%rd48, %rd32, %rd47;
	ld.global.f32 	%f853, [%rd48];
	mul.f32 	%f854, %f974, %f853;
	fma.rn.f32 	%f855, %f973, %f1078, %f854;
	st.global.f32 	[%rd48], %f855;
	ld.global.f32 	%f856, [%rd48+4];
	mul.f32 	%f857, %f974, %f856;
	fma.rn.f32 	%f858, %f973, %f1077, %f857;
	st.global.f32 	[%rd48+4], %f858;
	ld.global.f32 	%f859, [%rd48+8];
	mul.f32 	%f860, %f974, %f859;
	fma.rn.f32 	%f861, %f973, %f1076, %f860;
	st.global.f32 	[%rd48+8], %f861;
	ld.global.f32 	%f862, [%rd48+12];
	mul.f32 	%f863, %f974, %f862;
	fma.rn.f32 	%f864, %f973, %f1075, %f863;
	st.global.f32 	[%rd48+12], %f864;
	ld.global.f32 	%f865, [%rd48+16];
	mul.f32 	%f866, %f974, %f865;
	fma.rn.f32 	%f867, %f973, %f1074, %f866;
	st.global.f32 	[%rd48+16], %f867;
	ld.global.f32 	%f868, [%rd48+20];
	mul.f32 	%f869, %f974, %f868;
	fma.rn.f32 	%f870, %f973, %f1073, %f869;
	st.global.f32 	[%rd48+20], %f870;
	ld.global.f32 	%f871, [%rd48+24];
	mul.f32 	%f872, %f974, %f871;
	fma.rn.f32 	%f873, %f973, %f1072, %f872;
	st.global.f32 	[%rd48+24], %f873;
	ld.global.f32 	%f874, [%rd48+28];
	mul.f32 	%f875, %f974, %f874;
	fma.rn.f32 	%f876, %f973, %f1071, %f875;
	st.global.f32 	[%rd48+28], %f876;
	add.s32 	%r68, %r67, %r74;
	cvt.s64.s32 	%rd49, %r68;
	add.s64 	%rd50, %rd49, %rd31;
	shl.b64 	%rd51, %rd50, 2;
	add.s64 	%rd52, %rd32, %rd51;
	ld.global.f32 	%f877, [%rd52];
	mul.f32 	%f878, %f974, %f877;
	fma.rn.f32 	%f879, %f973, %f1070, %f878;
	st.global.f32 	[%rd52], %f879;
	ld.global.f32 	%f880, [%rd52+4];
	mul.f32 	%f881, %f974, %f880;
	fma.rn.f32 	%f882, %f973, %f1069, %f881;
	st.global.f32 	[%rd52+4], %f882;
	ld.global.f32 	%f883, [%rd52+8];
	mul.f32 	%f884, %f974, %f883;
	fma.rn.f32 	%f885, %f973, %f1068, %f884;
	st.global.f32 	[%rd52+8], %f885;
	ld.global.f32 	%f886, [%rd52+12];
	mul.f32 	%f887, %f974, %f886;
	fma.rn.f32 	%f888, %f973, %f1067, %f887;
	st.global.f32 	[%rd52+12], %f888;
	ld.global.f32 	%f889, [%rd52+16];
	mul.f32 	%f890, %f974, %f889;
	fma.rn.f32 	%f891, %f973, %f1066, %f890;
	st.global.f32 	[%rd52+16], %f891;
	ld.global.f32 	%f892, [%rd52+20];
	mul.f32 	%f893, %f974, %f892;
	fma.rn.f32 	%f894, %f973, %f1065, %f893;
	st.global.f32 	[%rd52+20], %f894;
	ld.global.f32 	%f895, [%rd52+24];
	mul.f32 	%f896, %f974, %f895;
	fma.rn.f32 	%f897, %f973, %f1064, %f896;
	st.global.f32 	[%rd52+24], %f897;
	ld.global.f32 	%f898, [%rd52+28];
	mul.f32 	%f899, %f974, %f898;
	fma.rn.f32 	%f900, %f973, %f1063, %f899;
	st.global.f32 	[%rd52+28], %f900;
	add.s32 	%r69, %r68, %r74;
	cvt.s64.s32 	%rd53, %r69;
	add.s64 	%rd54, %rd53, %rd31;
	shl.b64 	%rd55, %rd54, 2;
	add.s64 	%rd56, %rd32, %rd55;
	ld.global.f32 	%f901, [%rd56];
	mul.f32 	%f902, %f974, %f901;
	fma.rn.f32 	%f903, %f973, %f1062, %f902;
	st.global.f32 	[%rd56], %f903;
	ld.global.f32 	%f904, [%rd56+4];
	mul.f32 	%f905, %f974, %f904;
	fma.rn.f32 	%f906, %f973, %f1061, %f905;
	st.global.f32 	[%rd56+4], %f906;
	ld.global.f32 	%f907, [%rd56+8];
	mul.f32 	%f908, %f974, %f907;
	fma.rn.f32 	%f909, %f973, %f1060, %f908;
	st.global.f32 	[%rd56+8], %f909;
	ld.global.f32 	%f910, [%rd56+12];
	mul.f32 	%f911, %f974, %f910;
	fma.rn.f32 	%f912, %f973, %f1059, %f911;
	st.global.f32 	[%rd56+12], %f912;
	ld.global.f32 	%f913, [%rd56+16];
	mul.f32 	%f914, %f974, %f913;
	fma.rn.f32 	%f915, %f973, %f1058, %f914;
	st.global.f32 	[%rd56+16], %f915;
	ld.global.f32 	%f916, [%rd56+20];
	mul.f32 	%f917, %f974, %f916;
	fma.rn.f32 	%f918, %f973, %f1057, %f917;
	st.global.f32 	[%rd56+20], %f918;
	ld.global.f32 	%f919, [%rd56+24];
	mul.f32 	%f920, %f974, %f919;
	fma.rn.f32 	%f921, %f973, %f1056, %f920;
	st.global.f32 	[%rd56+24], %f921;
	ld.global.f32 	%f922, [%rd56+28];
	mul.f32 	%f923, %f974, %f922;
	fma.rn.f32 	%f924, %f973, %f1055, %f923;
	st.global.f32 	[%rd56+28], %f924;
	add.s32 	%r70, %r69, %r74;
	cvt.s64.s32 	%rd57, %r70;
	add.s64 	%rd58, %rd57, %rd31;
	shl.b64 	%rd59, %rd58, 2;
	add.s64 	%rd60, %rd32, %rd59;
	ld.global.f32 	%f925, [%rd60];
	mul.f32 	%f926, %f974, %f925;
	fma.rn.f32 	%f927, %f973, %f1054, %f926;
	st.global.f32 	[%rd60], %f927;
	ld.global.f32 	%f928, [%rd60+4];
	mul.f32 	%f929, %f974, %f928;
	fma.rn.f32 	%f930, %f973, %f1053, %f929;
	st.global.f32 	[%rd60+4], %f930;
	ld.global.f32 	%f931, [%rd60+8];
	mul.f32 	%f932, %f974, %f931;
	fma.rn.f32 	%f933, %f973, %f1052, %f932;
	st.global.f32 	[%rd60+8], %f933;
	ld.global.f32 	%f934, [%rd60+12];
	mul.f32 	%f935, %f974, %f934;
	fma.rn.f32 	%f936, %f973, %f1051, %f935;
	st.global.f32 	[%rd60+12], %f936;
	ld.global.f32 	%f937, [%rd60+16];
	mul.f32 	%f938, %f974, %f937;
	fma.rn.f32 	%f939, %f973, %f1050, %f938;
	st.global.f32 	[%rd60+16], %f939;
	ld.global.f32 	%f940, [%rd60+20];
	mul.f32 	%f941, %f974, %f940;
	fma.rn.f32 	%f942, %f973, %f1049, %f941;
	st.global.f32 	[%rd60+20], %f942;
	ld.global.f32 	%f943, [%rd60+24];
	mul.f32 	%f944, %f974, %f943;
	fma.rn.f32 	%f945, %f973, %f1048, %f944;
	st.global.f32 	[%rd60+24], %f945;
	ld.global.f32 	%f946, [%rd60+28];
	mul.f32 	%f947, %f974, %f946;
	fma.rn.f32 	%f948, %f973, %f1047, %f947;
	st.global.f32 	[%rd60+28], %f948;
	add.s32 	%r71, %r70, %r74;
	cvt.s64.s32 	%rd61, %r71;
	add.s64 	%rd62, %rd61, %rd31;
	shl.b64 	%rd63, %rd62, 2;
	add.s64 	%rd64, %rd32, %rd63;
	ld.global.f32 	%f949, [%rd64];
	mul.f32 	%f950, %f974, %f949;
	fma.rn.f32 	%f951, %f973, %f1046, %f950;
	st.global.f32 	[%rd64], %f951;
	ld.global.f32 	%f952, [%rd64+4];
	mul.f32 	%f953, %f974, %f952;
	fma.rn.f32 	%f954, %f973, %f1045, %f953;
	st.global.f32 	[%rd64+4], %f954;
	ld.global.f32 	%f955, [%rd64+8];
	mul.f32 	%f956, %f974, %f955;
	fma.rn.f32 	%f957, %f973, %f1044, %f956;
	st.global.f32 	[%rd64+8], %f957;
	ld.global.f32 	%f958, [%rd64+12];
	mul.f32 	%f959, %f974, %f958;
	fma.rn.f32 	%f960, %f973, %f1043, %f959;
	st.global.f32 	[%rd64+12], %f960;
	ld.global.f32 	%f961, [%rd64+16];
	mul.f32 	%f962, %f974, %f961;
	fma.rn.f32 	%f963, %f973, %f1042, %f962;
	st.global.f32 	[%rd64+16], %f963;
	ld.global.f32 	%f964, [%rd64+20];
	mul.f32 	%f965, %f974, %f964;
	fma.rn.f32 	%f966, %f973, %f1041, %f965;
	st.global.f32 	[%rd64+20], %f966;
	ld.global.f32 	%f967, [%rd64+24];
	mul.f32 	%f968, %f974, %f967;
	fma.rn.f32 	%f969, %f973, %f1040, %f968;
	st.global.f32 	[%rd64+24], %f969;
	ld.global.f32 	%f970, [%rd64+28];
	mul.f32 	%f971, %f974, %f970;
	fma.rn.f32 	%f972, %f973, %f1039, %f971;
	st.global.f32 	[%rd64+28], %f972;
	ret;

}


// ===== COMPILED SASS (sm_100) =====

	.target	sm_100

	.elftype	@"ET_EXEC"


//--------------------- .note.nv.tkinfo           --------------------------
	.section	.note.nv.tkinfo,"",@"SHT_NOTE"
	.sectionflags	@"SHF_NOTE_NV_TKINFO"
	.tkinfo
        /*0018*/ 	.word	0x00000002
        /*0030*/ 	.string	""
        /*0030*/ 	.string	"ptxas"
        /*0030*/ 	.string	"Cuda compilation tools, release 13.0, V13.0.88"
        /*0030*/ 	.string	"Build cuda_13.0.r13.0/compiler.36424714_0"
        /*0030*/ 	.string	"-arch sm_100 -m 64 "



//--------------------- .note.nv.cuinfo           --------------------------
	.section	.note.nv.cuinfo,"",@"SHT_NOTE"
	.sectionflags	@"SHF_NOTE_NV_CUINFO"
        /*0018*/ 	.short	0x0002
        /*001a*/ 	.short	0x0064
        /*001c*/ 	.short	0x0082
	.zero		2


//--------------------- .nv.info                  --------------------------
	.section	.nv.info,"",@"SHT_CUDA_INFO"
	.align	4


	//----- nvinfo : EIATTR_REGCOUNT
	.align		4
        /*0000*/ 	.byte	0x04, 0x2f
        /*0002*/ 	.short	(.L_1 - .L_0)
	.align		4
.L_0:
        /*0004*/ 	.word	index@(_Z10mysgemm_v4ILi128ELi128ELi8ELi8ELi8EEviiifPfS0_fS0_)
        /*0008*/ 	.word	0x00000080


	//----- nvinfo : EIATTR_FRAME_SIZE
	.align		4
.L_1:
        /*000c*/ 	.byte	0x04, 0x11
        /*000e*/ 	.short	(.L_3 - .L_2)
	.align		4
.L_2:
        /*0010*/ 	.word	index@(_Z10mysgemm_v4ILi128ELi128ELi8ELi8ELi8EEviiifPfS0_fS0_)
        /*0014*/ 	.word	0x00000000


	//----- nvinfo : EIATTR_MIN_STACK_SIZE
	.align		4
.L_3:
        /*0018*/ 	.byte	0x04, 0x12
        /*001a*/ 	.short	(.L_5 - .L_4)
	.align		4
.L_4:
        /*001c*/ 	.word	index@(_Z10mysgemm_v4ILi128ELi128ELi8ELi8ELi8EEviiifPfS0_fS0_)
        /*0020*/ 	.word	0x00000000
.L_5:


//--------------------- .nv.compat                --------------------------
	.section	.nv.compat,"",@"SHT_CUDA_COMPAT_INFO"
	.align	4
        /*0000*/ 	.byte	0x02, 0x09, 0x00, 0x00, 0x02, 0x02, 0x01, 0x00, 0x02, 0x05, 0x05, 0x00, 0x03, 0x07, 0x01, 0x01
        /*0010*/ 	.byte	0x02, 0x03, 0x00, 0x00, 0x02, 0x06, 0x01, 0x00, 0x04, 0x0b, 0x08, 0x00, 0x09, 0x00, 0x00, 0x00
        /*0020*/ 	.byte	0x00, 0x00, 0x00, 0x00


//--------------------- .nv.info._Z10mysgemm_v4ILi128ELi128ELi8ELi8ELi8EEviiifPfS0_fS0_ --------------------------
	.section	.nv.info._Z10mysgemm_v4ILi128ELi128ELi8ELi8ELi8EEviiifPfS0_fS0_,"",@"SHT_CUDA_INFO"
	.sectionflags	@""
	.align	4


	//----- nvinfo : EIATTR_CUDA_API_VERSION
	.align		4
        /*0000*/ 	.byte	0x04, 0x37
        /*0002*/ 	.short	(.L_7 - .L_6)
.L_6:
        /*0004*/ 	.word	0x00000082


	//----- nvinfo : EIATTR_KPARAM_INFO
	.align		4
.L_7:
        /*0008*/ 	.byte	0x04, 0x17
        /*000a*/ 	.short	(.L_9 - .L_8)
.L_8:
        /*000c*/ 	.word	0x00000000
        /*0010*/ 	.short	0x0007
        /*0012*/ 	.short	0x0028
        /*0014*/ 	.byte	0x00, 0xf5, 0x21, 0x00


	//----- nvinfo : EIATTR_KPARAM_INFO
	.align		4
.L_9:
        /*0018*/ 	.byte	0x04, 0x17
        /*001a*/ 	.short	(.L_11 - .L_10)
.L_10:
        /*001c*/ 	.word	0x00000000
        /*0020*/ 	.short	0x0006
        /*0022*/ 	.short	0x0020
        /*0024*/ 	.byte	0x00, 0xf0, 0x11, 0x00


	//----- nvinfo : EIATTR_KPARAM_INFO
	.align		4
.L_11:
        /*0028*/ 	.byte	0x04, 0x17
        /*002a*/ 	.short	(.L_13 - .L_12)
.L_12:
        /*002c*/ 	.word	0x00000000
        /*0030*/ 	.short	0x0005
        /*0032*/ 	.short	0x0018
        /*0034*/ 	.byte	0x00, 0xf5, 0x21, 0x00


	//----- nvinfo : EIATTR_KPARAM_INFO
	.align		4
.L_13:
        /*0038*/ 	.byte	0x04, 0x17
        /*003a*/ 	.short	(.L_15 - .L_14)
.L_14:
        /*003c*/ 	.word	0x00000000
        /*0040*/ 	.short	0x0004
        /*0042*/ 	.short	0x0010
        /*0044*/ 	.byte	0x00, 0xf5, 0x21, 0x00


	//----- nvinfo : EIATTR_KPARAM_INFO
	.align		4
.L_15:
        /*0048*/ 	.byte	0x04, 0x17
        /*004a*/ 	.short	(.L_17 - .L_16)
.L_16:
        /*004c*/ 	.word	0x00000000
        /*0050*/ 	.short	0x0003
        /*0052*/ 	.short	0x000c
        /*0054*/ 	.byte	0x00, 0xf0, 0x11, 0x00


	//----- nvinfo : EIATTR_KPARAM_INFO
	.align		4
.L_17:
        /*0058*/ 	.byte	0x04, 0x17
        /*005a*/ 	.short	(.L_19 - .L_18)
.L_18:
        /*005c*/ 	.word	0x00000000
        /*0060*/ 	.short	0x0002
        /*0062*/ 	.short	0x0008
        /*0064*/ 	.byte	0x00, 0xf0, 0x11, 0x00


	//----- nvinfo : EIATTR_KPARAM_INFO
	.align		4
.L_19:
        /*0068*/ 	.byte	0x04, 0x17
        /*006a*/ 	.short	(.L_21 - .L_20)
.L_20:
        /*006c*/ 	.word	0x00000000
        /*0070*/ 	.short	0x0001
        /*0072*/ 	.short	0x0004
        /*0074*/ 	.byte	0x00, 0xf0, 0x11, 0x00


	//----- nvinfo : EIATTR_KPARAM_INFO
	.align		4
.L_21:
        /*0078*/ 	.byte	0x04, 0x17
        /*007a*/ 	.short	(.L_23 - .L_22)
.L_22:
        /*007c*/ 	.word	0x00000000
        /*0080*/ 	.short	0x0000
        /*0082*/ 	.short	0x0000
        /*0084*/ 	.byte	0x00, 0xf0, 0x11, 0x00


	//----- nvinfo : EIATTR_SPARSE_MMA_MASK
	.align		4
.L_23:
        /*0088*/ 	.byte	0x03, 0x50
        /*008a*/ 	.short	0x0000


	//----- nvinfo : EIATTR_MAXREG_COUNT
	.align		4
        /*008c*/ 	.byte	0x03, 0x1b
        /*008e*/ 	.short	0x00ff


	//----- nvinfo : EIATTR_NUM_BARRIERS
	.align		4
        /*0090*/ 	.byte	0x02, 0x4c
        /*0092*/ 	.byte	0x01
	.zero		1


	//----- nvinfo : EIATTR_MERCURY_ISA_VERSION
	.align		4
        /*0094*/ 	.byte	0x03, 0x5f
        /*0096*/ 	.short	0x0101


	//----- nvinfo : EIATTR_VRC_CTA_INIT_COUNT
	.align		4
        /*0098*/ 	.byte	0x02, 0x4a
	.zero		1
	.zero		1


	//----- nvinfo : EIATTR_EXIT_INSTR_OFFSETS
	.align		4
        /*009c*/ 	.byte	0x04, 0x1c
        /*009e*/ 	.short	(.L_25 - .L_24)


	//   ....[0]....
.L_24:
        /*00a0*/ 	.word	0x00003d40


	//----- nvinfo : EIATTR_CBANK_PARAM_SIZE
	.align		4
.L_25:
        /*00a4*/ 	.byte	0x03, 0x19
        /*00a6*/ 	.short	0x0030


	//----- nvinfo : EIATTR_PARAM_CBANK
	.align		4
        /*00a8*/ 	.byte	0x04, 0x0a
        /*00aa*/ 	.short	(.L_27 - .L_26)
	.align		4
.L_26:
        /*00ac*/ 	.word	index@(.nv.constant0._Z10mysgemm_v4ILi128ELi128ELi8ELi8ELi8EEviiifPfS0_fS0_)
        /*00b0*/ 	.short	0x0380
        /*00b2*/ 	.short	0x0030


	//----- nvinfo : EIATTR_SW_WAR
	.align		4
.L_27:
        /*00b4*/ 	.byte	0x04, 0x36
        /*00b6*/ 	.short	(.L_29 - .L_28)
.L_28:
        /*00b8*/ 	.word	0x00000008
.L_29:


//--------------------- .nv.callgraph             --------------------------
	.section	.nv.callgraph,"",@"SHT_CUDA_CALLGRAPH"
	.align	4
	.sectionentsize	8
	.align		4
        /*0000*/ 	.word	0x00000000
	.align		4
        /*0004*/ 	.word	0xffffffff
	.align		4
        /*0008*/ 	.word	0x00000000
	.align		4
        /*000c*/ 	.word	0xfffffffe
	.align		4
        /*0010*/ 	.word	0x00000000
	.align		4
        /*0014*/ 	.word	0xfffffffd
	.align		4
        /*0018*/ 	.word	0x00000000
	.align		4
        /*001c*/ 	.word	0xfffffffc


//--------------------- .text._Z10mysgemm_v4ILi128ELi128ELi8ELi8ELi8EEviiifPfS0_fS0_ --------------------------
	.section	.text._Z10mysgemm_v4ILi128ELi128ELi8ELi8ELi8EEviiifPfS0_fS0_,"ax",@progbits
	.align	128
        .global         _Z10mysgemm_v4ILi128ELi128ELi8ELi8ELi8EEviiifPfS0_fS0_
        .type           _Z10mysgemm_v4ILi128ELi128ELi8ELi8ELi8EEviiifPfS0_fS0_,@function
        .size           _Z10mysgemm_v4ILi128ELi128ELi8ELi8ELi8EEviiifPfS0_fS0_,(.L_x_3 - _Z10mysgemm_v4ILi128ELi128ELi8ELi8ELi8EEviiifPfS0_fS0_)
        .other          _Z10mysgemm_v4ILi128ELi128ELi8ELi8ELi8EEviiifPfS0_fS0_,@"STO_CUDA_ENTRY STV_DEFAULT"
_Z10mysgemm_v4ILi128ELi128ELi8ELi8ELi8EEviiifPfS0_fS0_:
.text._Z10mysgemm_v4ILi128ELi128ELi8ELi8ELi8EEviiifPfS0_fS0_:
[----:B------:R-:W-:Y:S08]  /*0000*/  LDC R1, c[0x0][0x37c] ;  /* 0x0000df00ff017b82 */ /* 0x000ff00000000800 */
[----:B------:R-:W0:Y:S01]  /*0010*/  S2UR UR12, SR_CTAID.Y ;  /* 0x00000000000c79c3 */ /* 0x000e220000002600 */
[----:B------:R-:W1:Y:S01]  /*0020*/  LDCU UR16, c[0x0][0x388] ;  /* 0x00007100ff1077ac */ /* 0x000e620008000800 */
[----:B------:R-:W2:Y:S01]  /*0030*/  S2R R0, SR_TID.X ;  /* 0x0000000000007919 */ /* 0x000ea20000002100 */
[----:B------:R-:W-:Y:S01]  /*0040*/  HFMA2 R94, -RZ, RZ, 0, 0 ;  /* 0x00000000ff5e7431 */ /* 0x000fe200000001ff */
[----:B------:R-:W-:Y:S01]  /*0050*/  CS2R R84, SRZ ;  /* 0x0000000000547805 */ /* 0x000fe2000001ff00 */
[----:B------:R-:W3:Y:S01]  /*0060*/  LDCU.128 UR4, c[0x0][0x390] ;  /* 0x00007200ff0477ac */ /* 0x000ee20008000c00 */
[----:B------:R-:W-:Y:S01]  /*0070*/  HFMA2 R117, -RZ, RZ, 0, 0 ;  /* 0x00000000ff757431 */ /* 0x000fe200000001ff */
[----:B------:R-:W-:Y:S01]  /*0080*/  CS2R R82, SRZ ;  /* 0x0000000000527805 */ /* 0x000fe2000001ff00 */
[----:B------:R-:W4:Y:S01]  /*0090*/  S2UR UR11, SR_CTAID.X ;  /* 0x00000000000b79c3 */ /* 0x000f220000002500 */
[----:B------:R-:W-:Y:S01]  /*00a0*/  HFMA2 R113, -RZ, RZ, 0, 0 ;  /* 0x00000000ff717431 */ /* 0x000fe200000001ff */
[----:B------:R-:W-:Y:S01]  /*00b0*/  MOV R80, RZ ;  /* 0x000000ff00507202 */ /* 0x000fe20000000f00 */
[----:B------:R-:W-:Y:S01]  /*00c0*/  HFMA2 R99, -RZ, RZ, 0, 0 ;  /* 0x00000000ff637431 */ /* 0x000fe200000001ff */
[----:B------:R-:W-:Y:S01]  /*00d0*/  CS2R R74, SRZ ;  /* 0x00000000004a7805 */ /* 0x000fe2000001ff00 */
[----:B------:R-:W-:Y:S01]  /*00e0*/  HFMA2 R18, -RZ, RZ, 0, 0 ;  /* 0x00000000ff127431 */ /* 0x000fe200000001ff */
[----:B------:R-:W-:Y:S01]  /*00f0*/  MOV R115, RZ ;  /* 0x000000ff00737202 */ /* 0x000fe20000000f00 */
[----:B------:R-:W-:Y:S01]  /*0100*/  HFMA2 R119, -RZ, RZ, 0, 0 ;  /* 0x00000000ff777431 */ /* 0x000fe200000001ff */
[----:B------:R-:W-:Y:S01]  /*0110*/  MOV R92, RZ ;  /* 0x000000ff005c7202 */ /* 0x000fe20000000f00 */
[----:B------:R-:W-:Y:S01]  /*0120*/  HFMA2 R52, -RZ, RZ, 0, 0 ;  /* 0x00000000ff347431 */ /* 0x000fe200000001ff */
[----:B------:R-:W-:Y:S01]  /*0130*/  CS2R R86, SRZ ;  /* 0x0000000000567805 */ /* 0x000fe2000001ff00 */
[----:B-1----:R-:W-:Y:S01]  /*0140*/  UISETP.GE.AND UP0, UPT, UR16, 0x1, UPT ;  /* 0x000000011000788c */ /* 0x002fe2000bf06270 */
[----:B------:R-:W-:Y:S01]  /*0150*/  HFMA2 R125, -RZ, RZ, 0, 0 ;  /* 0x00000000ff7d7431 */ /* 0x000fe200000001ff */
[----:B------:R-:W-:-:S02]  /*0160*/  CS2R R88, SRZ ;  /* 0x0000000000587805 */ /* 0x000fc4000001ff00 */
[----:B------:R-:W-:Y:S02]  /*0170*/  CS2R R90, SRZ ;  /* 0x00000000005a7805 */ /* 0x000fe4000001ff00 */
[----:B------:R-:W-:Y:S01]  /*0180*/  CS2R R72, SRZ ;  /* 0x0000000000487805 */ /* 0x000fe2000001ff00 */
[----:B0-----:R-:W-:Y:S01]  /*0190*/  UIMAD UR8, UR12, UR16, URZ ;  /* 0x000000100c0872a4 */ /* 0x001fe2000f8e02ff */
[----:B------:R-:W-:Y:S02]  /*01a0*/  CS2R R78, SRZ ;  /* 0x00000000004e7805 */ /* 0x000fe4000001ff00 */
[----:B------:R-:W-:Y:S02]  /*01b0*/  CS2R R96, SRZ ;  /* 0x0000000000607805 */ /* 0x000fe4000001ff00 */
[----:B------:R-:W-:Y:S01]  /*01c0*/  CS2R R102, SRZ ;  /* 0x0000000000667805 */ /* 0x000fe2000001ff00 */
[----:B------:R-:W-:Y:S01]  /*01d0*/  USHF.L.U32 UR8, UR8, 0x7, URZ ;  /* 0x0000000708087899 */ /* 0x000fe200080006ff */
[----:B------:R-:W-:-:S02]  /*01e0*/  CS2R R70, SRZ ;  /* 0x0000000000467805 */ /* 0x000fc4000001ff00 */
[----:B------:R-:W-:Y:S02]  /*01f0*/  CS2R R68, SRZ ;  /* 0x0000000000447805 */ /* 0x000fe4000001ff00 */
[----:B------:R-:W-:Y:S01]  /*0200*/  CS2R R76, SRZ ;  /* 0x00000000004c7805 */ /* 0x000fe2000001ff00 */
[----:B----4-:R-:W-:Y:S01]  /*0210*/  USHF.L.U32 UR9, UR11, 0x7, URZ ;  /* 0x000000070b097899 */ /* 0x010fe200080006ff */
[----:B------:R-:W-:Y:S02]  /*0220*/  CS2R R100, SRZ ;  /* 0x0000000000647805 */ /* 0x000fe4000001ff00 */
[----:B------:R-:W-:Y:S02]  /*0230*/  CS2R R66, SRZ ;  /* 0x0000000000427805 */ /* 0x000fe4000001ff00 */
[----:B------:R-:W-:Y:S02]  /*0240*/  CS2R R64, SRZ ;  /* 0x0000000000407805 */ /* 0x000fe4000001ff00 */
[----:B------:R-:W-:-:S02]  /*0250*/  CS2R R62, SRZ ;  /* 0x00000000003e7805 */ /* 0x000fc4000001ff00 */
[----:B------:R-:W-:Y:S02]  /*0260*/  CS2R R60, SRZ ;  /* 0x00000000003c7805 */ /* 0x000fe4000001ff00 */
[----:B------:R-:W-:Y:S02]  /*0270*/  CS2R R32, SRZ ;  /* 0x0000000000207805 */ /* 0x000fe4000001ff00 */
[----:B------:R-:W-:Y:S02]  /*0280*/  CS2R R108, SRZ ;  /* 0x00000000006c7805 */ /* 0x000fe4000001ff00 */
[----:B------:R-:W-:Y:S02]  /*0290*/  CS2R R16, SRZ ;  /* 0x0000000000107805 */ /* 0x000fe4000001ff00 */
[----:B------:R-:W-:Y:S02]  /*02a0*/  MOV R107, RZ ;  /* 0x000000ff006b7202 */ /* 0x000fe40000000f00 */
[----:B------:R-:W-:-:S02]  /*02b0*/  CS2R R36, SRZ ;  /* 0x0000000000247805 */ /* 0x000fc4000001ff00 */
[----:B------:R-:W-:Y:S02]  /*02c0*/  MOV R104, RZ ;  /* 0x000000ff00687202 */ /* 0x000fe40000000f00 */
[----:B------:R-:W-:Y:S02]  /*02d0*/  CS2R R10, SRZ ;  /* 0x00000000000a7805 */ /* 0x000fe4000001ff00 */
[----:B------:R-:W-:Y:S02]  /*02e0*/  MOV R121, RZ ;  /* 0x000000ff00797202 */ /* 0x000fe40000000f00 */
[----:B------:R-:W-:Y:S02]  /*02f0*/  CS2R R12, SRZ ;  /* 0x00000000000c7805 */ /* 0x000fe4000001ff00 */
[----:B------:R-:W-:Y:S01]  /*0300*/  MOV R111, RZ ;  /* 0x000000ff006f7202 */ /* 0x000fe20000000f00 */
[----:B------:R-:W0:Y:S01]  /*0310*/  LDCU.64 UR14, c[0x0][0x358] ;  /* 0x00006b00ff0e77ac */ /* 0x000e220008000a00 */
[----:B------:R-:W-:Y:S01]  /*0320*/  MOV R55, RZ ;  /* 0x000000ff00377202 */ /* 0x000fe20000000f00 */
[----:B---3--:R-:W-:-:S02]  /*0330*/  UIMAD.WIDE.U32 UR6, UR9, 0x4, UR6 ;  /* 0x00000004090678a5 */ /* 0x008fc4000f8e0006 */
[----:B------:R-:W-:Y:S01]  /*0340*/  UIMAD.WIDE UR4, UR8, 0x4, UR4 ;  /* 0x00000004080478a5 */ /* 0x000fe2000f8e0204 */
[----:B--2---:R-:W-:Y:S11]  /*0350*/  BRA.U !UP0, `(.L_x_0) ;  /* 0x0000002508ac7547 */ /* 0x004ff6000b800000 */
[----:B------:R-:W1:Y:S01]  /*0360*/  LDCU UR17, c[0x0][0x384] ;  /* 0x00007080ff1177ac */ /* 0x000e620008000800 */
[C---:B------:R-:W-:Y:S02]  /*0370*/  LOP3.LUT R5, R0.reuse, 0x7, RZ, 0xc0, !PT ;  /* 0x0000000700057812 */ /* 0x040fe400078ec0ff */
[--C-:B------:R-:W-:Y:S01]  /*0380*/  SHF.R.U32.HI R2, RZ, 0x3, R0.reuse ;  /* 0x00000003ff027819 */ /* 0x100fe20000011600 */
[----:B------:R-:W-:Y:S01]  /*0390*/  UMOV UR8, UR4 ;  /* 0x0000000400087c82 */ /* 0x000fe20008000000 */
[----:B------:R-:W-:Y:S01]  /*03a0*/  LOP3.LUT R6, R0, 0x7f, RZ, 0xc0, !PT ;  /* 0x0000007f00067812 */ /* 0x000fe200078ec0ff */
[----:B------:R-:W-:Y:S01]  /*03b0*/  UMOV UR9, UR5 ;  /* 0x0000000500097c82 */ /* 0x000fe20008000000 */
[----:B------:R-:W-:Y:S01]  /*03c0*/  SHF.R.U32.HI R3, RZ, 0x7, R0 ;  /* 0x00000007ff037819 */ /* 0x000fe20000011600 */
[----:B------:R-:W-:Y:S01]  /*03d0*/  IMAD R5, R2, UR16, R5 ;  /* 0x0000001002057c24 */ /* 0x000fe2000f8e0205 */
[----:B------:R-:W-:Y:S01]  /*03e0*/  MOV R2, UR16 ;  /* 0x0000001000027c02 */ /* 0x000fe20008000f00 */
[----:B------:R-:W-:Y:S01]  /*03f0*/  UMOV UR4, URZ ;  /* 0x000000ff00047c82 */ /* 0x000fe20008000000 */
[----:B------:R-:W-:-:S02]  /*0400*/  MOV R4, UR16 ;  /* 0x0000001000047c02 */ /* 0x000fc40008000f00 */
[----:B------:R-:W-:Y:S02]  /*0410*/  LEA R7, R2, R5, 0x6 ;  /* 0x0000000502077211 */ /* 0x000fe400078e30ff */
[----:B------:R-:W-:Y:S02]  /*0420*/  MOV R94, RZ ;  /* 0x000000ff005e7202 */ /* 0x000fe40000000f00 */
[----:B------:R-:W-:Y:S01]  /*0430*/  LEA R9, R4, R7, 0x5 ;  /* 0x0000000704097211 */ /* 0x000fe200078e28ff */
[----:B-1----:R-:W-:Y:S01]  /*0440*/  IMAD R6, R3, UR17, R6 ;  /* 0x0000001103067c24 */ /* 0x002fe2000f8e0206 */
[----:B------:R-:W-:Y:S02]  /*0450*/  MOV R3, UR17 ;  /* 0x0000001100037c02 */ /* 0x000fe40008000f00 */
[----:B------:R-:W-:Y:S02]  /*0460*/  MOV R15, UR17 ;  /* 0x00000011000f7c02 */ /* 0x000fe40008000f00 */
[----:B------:R-:W-:-:S04]  /*0470*/  LEA R8, R3, R6, 0x2 ;  /* 0x0000000603087211 */ /* 0x000fc800078e10ff */
[----:B------:R-:W-:-:S07]  /*0480*/  LEA R2, R15, R8, 0x1 ;  /* 0x000000080f027211 */ /* 0x000fce00078e08ff */
.L_x_1:
[----:B------:R-:W-:Y:S01]  /*0490*/  HFMA2 R20, -RZ, RZ, 0, 2.384185791015625e-07 ;  /* 0x00000004ff147431 */ /* 0x000fe200000001ff */
[----:B------:R-:W-:Y:S01]  /*04a0*/  MOV R28, UR16 ;  /* 0x00000010001c7c02 */ /* 0x000fe20008000f00 */
[----:B------:R-:W-:Y:S01]  /*04b0*/  HFMA2 R14, -RZ, RZ, 0, 2.384185791015625e-07 ;  /* 0x00000004ff0e7431 */ /* 0x000fe200000001ff */
[----:B------:R-:W-:Y:S01]  /*04c0*/  MOV R3, UR17 ;  /* 0x0000001100037c02 */ /* 0x000fe20008000f00 */
[----:B------:R-:W-:Y:S01]  /*04d0*/  HFMA2 R25, -RZ, RZ, 0, 2.384185791015625e-07 ;  /* 0x00000004ff197431 */ /* 0x000fe200000001ff */
[----:B------:R-:W-:Y:S02]  /*04e0*/  MOV R29, 0x4 ;  /* 0x00000004001d7802 */ /* 0x000fe40000000f00 */
[----:B------:R-:W-:Y:S01]  /*04f0*/  LEA R28, R28, R5, 0x5 ;  /* 0x000000051c1c7211 */ /* 0x000fe200078e28ff */
[----:B------:R-:W-:Y:S01]  /*0500*/  IMAD.WIDE.U32 R20, R5, R20, UR8 ;  /* 0x0000000805147e25 */ /* 0x000fe2000f8e0014 */
[----:B------:R-:W-:-:S04]  /*0510*/  MOV R26, 0x4 ;  /* 0x00000004001a7802 */ /* 0x000fc80000000f00 */
[----:B0-----:R0:W2:Y:S01]  /*0520*/  LDG.E R19, desc[UR14][R20.64] ;  /* 0x0000000e14137981 */ /* 0x0010a2000c1e1900 */
[----:B------:R-:W-:Y:S01]  /*0530*/  IMAD.WIDE.U32 R14, R7, R14, UR8 ;  /* 0x00000008070e7e25 */ /* 0x000fe2000f8e000e */
[----:B------:R-:W-:Y:S02]  /*0540*/  LEA R24, R3, R6, 0x1 ;  /* 0x0000000603187211 */ /* 0x000fe400078e08ff */
[----:B------:R-:W-:Y:S01]  /*0550*/  MOV R3, 0x4 ;  /* 0x0000000400037802 */ /* 0x000fe20000000f00 */
[----:B------:R-:W-:Y:S01]  /*0560*/  IMAD.WIDE.U32 R28, R28, R29, UR8 ;  /* 0x000000081c1c7e25 */ /* 0x000fe2000f8e001d */
[----:B------:R-:W-:Y:S01]  /*0570*/  MOV R23, 0x4 ;  /* 0x0000000400177802 */ /* 0x000fe20000000f00 */
[----:B------:R1:W3:Y:S02]  /*0580*/  LDG.E R31, desc[UR14][R14.64] ;  /* 0x0000000e0e1f7981 */ /* 0x0002e4000c1e1900 */
[----:B0-----:R-:W-:Y:S02]  /*0590*/  HFMA2 R21, -RZ, RZ, 0, 2.384185791015625e-07 ;  /* 0x00000004ff157431 */ /* 0x001fe400000001ff */
[----:B------:R-:W-:Y:S01]  /*05a0*/  IMAD.WIDE.U32 R26, R9, R26, UR8 ;  /* 0x00000008091a7e25 */ /* 0x000fe2000f8e001a */
[----:B------:R-:W4:Y:S03]  /*05b0*/  LDG.E R29, desc[UR14][R28.64] ;  /* 0x0000000e1c1d7981 */ /* 0x000f26000c1e1900 */
[----:B------:R-:W-:-:S02]  /*05c0*/  IMAD.WIDE R24, R24, R25, UR6 ;  /* 0x0000000618187e25 */ /* 0x000fc4000f8e0219 */
[----:B------:R0:W5:Y:S02]  /*05d0*/  LDG.E R27, desc[UR14][R26.64] ;  /* 0x0000000e1a1b7981 */ /* 0x000164000c1e1900 */
[----:B-1----:R-:W-:Y:S02]  /*05e0*/  IMAD.WIDE R14, R2, R3, UR6 ;  /* 0x00000006020e7e25 */ /* 0x002fe4000f8e0203 */
[----:B------:R-:W5:Y:S02]  /*05f0*/  LDG.E R38, desc[UR14][R24.64] ;  /* 0x0000000e18267981 */ /* 0x000f64000c1e1900 */
[----:B------:R-:W-:Y:S02]  /*0600*/  IMAD.WIDE R22, R6, R23, UR6 ;  /* 0x0000000606167e25 */ /* 0x000fe4000f8e0217 */
[----:B------:R-:W5:Y:S02]  /*0610*/  LDG.E R14, desc[UR14][R14.64] ;  /* 0x0000000e0e0e7981 */ /* 0x000f64000c1e1900 */
[----:B------:R-:W-:-:S02]  /*0620*/  IMAD.WIDE R20, R8, R21, UR6 ;  /* 0x0000000608147e25 */ /* 0x000fc4000f8e0215 */
[----:B------:R-:W5:Y:S04]  /*0630*/  LDG.E R34, desc[UR14][R22.64] ;  /* 0x0000000e16227981 */ /* 0x000f68000c1e1900 */
[----:B------:R-:W5:Y:S01]  /*0640*/  LDG.E R54, desc[UR14][R20.64] ;  /* 0x0000000e14367981 */ /* 0x000f62000c1e1900 */
[----:B------:R-:W1:Y:S01]  /*0650*/  S2UR UR10, SR_CgaCtaId ;  /* 0x00000000000a79c3 */ /* 0x000e620000008800 */
[----:B------:R-:W-:Y:S02]  /*0660*/  UMOV UR5, 0x400 ;  /* 0x0000040000057882 */ /* 0x000fe40000000000 */
[----:B-1----:R-:W-:Y:S02]  /*0670*/  ULEA UR13, UR10, UR5, 0x18 ;  /* 0x000000050a0d7291 */ /* 0x002fe4000f8ec0ff */
[----:B------:R-:W-:-:S04]  /*0680*/  UIADD3 UR5, UPT, UPT, UR5, 0x1000, URZ ;  /* 0x0000100005057890 */ /* 0x000fc8000fffe0ff */
[----:B------:R-:W-:Y:S01]  /*0690*/  ULEA UR5, UR10, UR5, 0x18 ;  /* 0x000000050a057291 */ /* 0x000fe2000f8ec0ff */
[----:B0-----:R-:W-:-:S05]  /*06a0*/  LEA R26, R0, UR13, 0x2 ;  /* 0x0000000d001a7c11 */ /* 0x001fca000f8e10ff */
[C---:B------:R-:W-:Y:S02]  /*06b0*/  LEA R35, R0.reuse, UR5, 0x2 ;  /* 0x0000000500237c11 */ /* 0x040fe4000f8e10ff */
[C---:B------:R-:W-:Y:S02]  /*06c0*/  SHF.L.U32 R4, R0.reuse, 0x4, RZ ;  /* 0x0000000400047819 */ /* 0x040fe400000006ff */
[----:B------:R-:W-:Y:S02]  /*06d0*/  SHF.L.U32 R3, R0, 0x5, RZ ;  /* 0x0000000500037819 */ /* 0x000fe400000006ff */
[----:B------:R-:W-:Y:S02]  /*06e0*/  LOP3.LUT R4, R4, 0x3f00, RZ, 0xc0, !PT ;  /* 0x00003f0004047812 */ /* 0x000fe400078ec0ff */
[----:B------:R-:W-:Y:S01]  /*06f0*/  LOP3.LUT R3, R3, 0x1e0, RZ, 0xc0, !PT ;  /* 0x000001e003037812 */ /* 0x000fe200078ec0ff */
[----:B--2---:R-:W-:Y:S04]  /*0700*/  STS [R26], R19 ;  /* 0x000000131a007388 */ /* 0x004fe80000000800 */
[----:B---3--:R-:W-:Y:S04]  /*0710*/  STS [R26+0x800], R31 ;  /* 0x0008001f1a007388 */ /* 0x008fe80000000800 */
[----:B----4-:R-:W-:Y:S04]  /*0720*/  STS [R26+0x400], R29 ;  /* 0x0004001d1a007388 */ /* 0x010fe80000000800 */
[----:B-----5:R-:W-:Y:S04]  /*0730*/  STS [R26+0xc00], R27 ;  /* 0x000c001b1a007388 */ /* 0x020fe80000000800 */
[----:B------:R-:W-:Y:S04]  /*0740*/  STS [R35+0x400], R38 ;  /* 0x0004002623007388 */ /* 0x000fe80000000800 */
[----:B------:R-:W-:Y:S04]  /*0750*/  STS [R35+0xc00], R14 ;  /* 0x000c000e23007388 */ /* 0x000fe80000000800 */
[----:B------:R-:W-:Y:S04]  /*0760*/  STS [R35], R34 ;  /* 0x0000002223007388 */ /* 0x000fe80000000800 */
[----:B------:R-:W-:Y:S01]  /*0770*/  STS [R35+0x800], R54 ;  /* 0x0008003623007388 */ /* 0x000fe20000000800 */
[----:B------:R-:W-:Y:S06]  /*0780*/  BAR.SYNC.DEFER_BLOCKING 0x0 ;  /* 0x0000000000007b1d */ /* 0x000fec0000010000 */
[----:B------:R-:W-:Y:S04]  /*0790*/  LDS.128 R28, [R4+UR13] ;  /* 0x0000000d041c7984 */ /* 0x000fe80008000c00 */
[----:B------:R-:W0:Y:S04]  /*07a0*/  LDS.128 R20, [R3+UR5] ;  /* 0x0000000503147984 */ /* 0x000e280008000c00 */
[----:B------:R-:W1:Y:S04]  /*07b0*/  LDS.128 R48, [R3+UR5+0x10] ;  /* 0x0000100503307984 */ /* 0x000e680008000c00 */
[----:B------:R-:W2:Y:S04]  /*07c0*/  LDS.128 R24, [R4+UR13+0x20] ;  /* 0x0000200d04187984 */ /* 0x000ea80008000c00 */
[----:B------:R-:W3:Y:S04]  /*07d0*/  LDS.128 R40, [R3+UR5+0x210] ;  /* 0x0002100503287984 */ /* 0x000ee80008000c00 */
[----:B------:R-:W4:Y:S04]  /*07e0*/  LDS.128 R44, [R3+UR5+0x200] ;  /* 0x00020005032c7984 */ /* 0x000f280008000c00 */
[----:B------:R-:W5:Y:S01]  /*07f0*/  LDS.128 R56, [R4+UR13+0x40] ;  /* 0x0000400d04387984 */ /* 0x000f620008000c00 */
[C---:B0-----:R-:W-:Y:S01]  /*0800*/  FFMA R93, R28.reuse, R22, R55 ;  /* 0x000000161c5d7223 */ /* 0x041fe20000000037 */
[C---:B-1----:R-:W-:Y:S01]  /*0810*/  FFMA R14, R28.reuse, R51, R52 ;  /* 0x000000331c0e7223 */ /* 0x042fe20000000034 */
[----:B------:R-:W-:Y:S01]  /*0820*/  FFMA R36, R28, R49, R36 ;  /* 0x000000311c247223 */ /* 0x000fe20000000024 */
[----:B------:R-:W0:Y:S01]  /*0830*/  LDS.128 R52, [R4+UR13+0x60] ;  /* 0x0000600d04347984 */ /* 0x000e220008000c00 */
[----:B--2---:R-:W-:Y:S01]  /*0840*/  FFMA R35, R48, R24, R17 ;  /* 0x0000001830237223 */ /* 0x004fe20000000011 */
[----:B------:R-:W-:Y:S01]  /*0850*/  FFMA R98, R24, R21, R37 ;  /* 0x0000001518627223 */ /* 0x000fe20000000025 */
[----:B---3--:R-:W-:-:S02]  /*0860*/  FFMA R17, R29, R41, R36 ;  /* 0x000000291d117223 */ /* 0x008fc40000000024 */
[----:B------:R-:W1:Y:S01]  /*0870*/  LDS.128 R36, [R4+UR13+0x80] ;  /* 0x0000800d04247984 */ /* 0x000e620008000c00 */
[C---:B------:R-:W-:Y:S01]  /*0880*/  FFMA R13, R28.reuse, R20, R13 ;  /* 0x000000141c0d7223 */ /* 0x040fe2000000000d */
[C---:B------:R-:W-:Y:S01]  /*0890*/  FFMA R10, R28.reuse, R21, R10 ;  /* 0x000000151c0a7223 */ /* 0x040fe2000000000a */
[CC--:B------:R-:W-:Y:S01]  /*08a0*/  FFMA R12, R28.reuse, R23.reuse, R12 ;  /* 0x000000171c0c7223 */ /* 0x0c0fe2000000000c */
[C---:B------:R-:W-:Y:S01]  /*08b0*/  FFMA R19, R28.reuse, R48, R125 ;  /* 0x000000301c137223 */ /* 0x040fe2000000007d */
[----:B------:R-:W-:Y:S01]  /*08c0*/  FFMA R15, R28, R50, R111 ;  /* 0x000000321c0f7223 */ /* 0x000fe2000000006f */
[----:B------:R-:W-:Y:S01]  /*08d0*/  FFMA R11, R20, R24, R11 ;  /* 0x00000018140b7223 */ /* 0x000fe2000000000b */
[C---:B------:R-:W-:Y:S01]  /*08e0*/  FFMA R95, R24.reuse, R22, R121 ;  /* 0x00000016185f7223 */ /* 0x040fe20000000079 */
[C---:B------:R-:W-:Y:S01]  /*08f0*/  FFMA R108, R24.reuse, R23, R108 ;  /* 0x00000017186c7223 */ /* 0x040fe2000000006c */
[C---:B------:R-:W-:Y:S01]  /*0900*/  FFMA R28, R24.reuse, R49, R76 ;  /* 0x00000031181c7223 */ /* 0x040fe2000000004c */
[C---:B------:R-:W-:Y:S01]  /*0910*/  FFMA R111, R24.reuse, R50, R119 ;  /* 0x00000032186f7223 */ /* 0x040fe20000000077 */
[----:B------:R-:W-:Y:S01]  /*0920*/  FFMA R24, R24, R51, R104 ;  /* 0x0000003318187223 */ /* 0x000fe20000000068 */
[C---:B----4-:R-:W-:Y:S01]  /*0930*/  FFMA R119, R44.reuse, R29, R13 ;  /* 0x0000001d2c777223 */ /* 0x050fe2000000000d */
[C---:B------:R-:W-:Y:S01]  /*0940*/  FFMA R105, R29.reuse, R45, R10 ;  /* 0x0000002d1d697223 */ /* 0x040fe2000000000a */
[C---:B------:R-:W-:Y:S01]  /*0950*/  FFMA R81, R29.reuse, R47, R12 ;  /* 0x0000002f1d517223 */ /* 0x040fe2000000000c */
[----:B------:R-:W-:Y:S01]  /*0960*/  FFMA R121, R44, R25, R11 ;  /* 0x000000192c797223 */ /* 0x000fe2000000000b */
[C---:B------:R-:W-:Y:S01]  /*0970*/  FFMA R93, R29.reuse, R46, R93 ;  /* 0x0000002e1d5d7223 */ /* 0x040fe2000000005d */
[----:B------:R-:W-:Y:S01]  /*0980*/  FFMA R19, R40, R29, R19 ;  /* 0x0000001d28137223 */ /* 0x000fe20000000013 */
[C---:B------:R-:W-:Y:S01]  /*0990*/  FFMA R15, R29.reuse, R42, R15 ;  /* 0x0000002a1d0f7223 */ /* 0x040fe2000000000f */
[----:B------:R-:W-:Y:S01]  /*09a0*/  FFMA R14, R29, R43, R14 ;  /* 0x0000002b1d0e7223 */ /* 0x000fe2000000000e */
[-C--:B------:R-:W-:Y:S01]  /*09b0*/  FFMA R98, R45, R25.reuse, R98 ;  /* 0x000000192d627223 */ /* 0x080fe20000000062 */
[-C--:B------:R-:W-:Y:S01]  /*09c0*/  FFMA R95, R46, R25.reuse, R95 ;  /* 0x000000192e5f7223 */ /* 0x080fe2000000005f */
[-C--:B------:R-:W-:Y:S01]  /*09d0*/  FFMA R76, R47, R25.reuse, R108 ;  /* 0x000000192f4c7223 */ /* 0x080fe2000000006c */
[-C--:B------:R-:W-:Y:S01]  /*09e0*/  FFMA R13, R40, R25.reuse, R35 ;  /* 0x00000019280d7223 */ /* 0x080fe20000000023 */
[-C--:B------:R-:W-:Y:S01]  /*09f0*/  FFMA R10, R41, R25.reuse, R28 ;  /* 0x00000019290a7223 */ /* 0x080fe2000000001c */
[-C--:B------:R-:W-:Y:S01]  /*0a00*/  FFMA R11, R42, R25.reuse, R111 ;  /* 0x000000192a0b7223 */ /* 0x080fe2000000006f */
[----:B------:R-:W-:Y:S01]  /*0a10*/  FFMA R12, R43, R25, R24 ;  /* 0x000000192b0c7223 */ /* 0x000fe20000000018 */
[----:B-----5:R-:W-:Y:S01]  /*0a20*/  FFMA R123, R20, R56, R33 ;  /* 0x00000038147b7223 */ /* 0x020fe20000000021 */
[C---:B------:R-:W-:Y:S01]  /*0a30*/  FFMA R24, R56.reuse, R21, R83 ;  /* 0x0000001538187223 */ /* 0x040fe20000000053 */
[C---:B------:R-:W-:Y:S01]  /*0a40*/  FFMA R97, R56.reuse, R22, R97 ;  /* 0x0000001638617223 */ /* 0x040fe20000000061 */
[----:B------:R-:W-:Y:S01]  /*0a50*/  FFMA R18, R56, R23, R18 ;  /* 0x0000001738127223 */ /* 0x000fe20000000012 */
[----:B------:R-:W-:Y:S01]  /*0a60*/  FFMA R29, R48, R56, R107 ;  /* 0x00000038301d7223 */ /* 0x000fe2000000006b */
[C---:B------:R-:W-:Y:S01]  /*0a70*/  FFMA R16, R56.reuse, R49, R16 ;  /* 0x0000003138107223 */ /* 0x040fe20000000010 */
        /* <DEDUP_REMOVED lines=8> */
[-C--:B------:R-:W-:Y:S01]  /*0b00*/  FFMA R25, R42, R57.reuse, R25 ;  /* 0x000000392a197223 */ /* 0x080fe20000000019 */
[----:B------:R-:W-:Y:S01]  /*0b10*/  FFMA R18, R43, R57, R56 ;  /* 0x000000392b127223 */ /* 0x000fe20000000038 */
[----:B0-----:R-:W-:Y:S01]  /*0b20*/  FFMA R125, R20, R52, R61 ;  /* 0x00000034147d7223 */ /* 0x001fe2000000003d */
[C---:B------:R-:W-:Y:S01]  /*0b30*/  FFMA R24, R52.reuse, R21, R63 ;  /* 0x0000001534187223 */ /* 0x040fe2000000003f */
[C---:B------:R-:W-:Y:S01]  /*0b40*/  FFMA R73, R52.reuse, R22, R73 ;  /* 0x0000001634497223 */ /* 0x040fe20000000049 */
[----:B------:R-:W-:Y:S01]  /*0b50*/  FFMA R28, R52, R23, R60 ;  /* 0x00000017341c7223 */ /* 0x000fe2000000003c */
[----:B------:R-:W-:Y:S01]  /*0b60*/  FFMA R57, R48, R52, R85 ;  /* 0x0000003430397223 */ /* 0x000fe20000000055 */
[C---:B------:R-:W-:Y:S01]  /*0b70*/  FFMA R56, R52.reuse, R49, R62 ;  /* 0x0000003134387223 */ /* 0x040fe2000000003e */
[C---:B------:R-:W-:Y:S01]  /*0b80*/  FFMA R111, R52.reuse, R50, R99 ;  /* 0x00000032346f7223 */ /* 0x040fe20000000063 */
[----:B------:R-:W0:Y:S01]  /*0b90*/  LDS.128 R32, [R4+UR13+0xa0] ;  /* 0x0000a00d04207984 */ /* 0x000e220008000c00 */
        /* <DEDUP_REMOVED lines=9> */
[----:B-1----:R-:W-:Y:S01]  /*0c30*/  FFMA R53, R20, R36, R65 ;  /* 0x0000002414357223 */ /* 0x002fe20000000041 */
[C---:B------:R-:W-:Y:S01]  /*0c40*/  FFMA R52, R36.reuse, R21, R67 ;  /* 0x0000001524347223 */ /* 0x040fe20000000043 */
[C---:B------:R-:W-:Y:S01]  /*0c50*/  FFMA R56, R36.reuse, R23, R64 ;  /* 0x0000001724387223 */ /* 0x040fe20000000040 */
[C---:B------:R-:W-:Y:S01]  /*0c60*/  FFMA R104, R36.reuse, R49, R66 ;  /* 0x0000003124687223 */ /* 0x040fe20000000042 */
[----:B------:R-:W1:Y:S04]  /*0c70*/  LDS.128 R60, [R4+UR13+0xc0] ;  /* 0x0000c00d043c7984 */ /* 0x000e680008000c00 */
[----:B------:R-:W2:Y:S01]  /*0c80*/  LDS.128 R64, [R4+UR13+0xe0] ;  /* 0x0000e00d04407984 */ /* 0x000ea20008000c00 */
[----:B------:R-:W-:Y:S01]  /*0c90*/  FFMA R75, R36, R22, R75 ;  /* 0x00000016244b7223 */ /* 0x000fe2000000004b */
        /* <DEDUP_REMOVED lines=11> */
[C---:B0-----:R-:W-:Y:S01]  /*0d50*/  FFMA R77, R32.reuse, R22, R77 ;  /* 0x00000016204d7223 */ /* 0x041fe2000000004d */
[----:B------:R-:W-:Y:S01]  /*0d60*/  FFMA R56, R32, R23, R68 ;  /* 0x0000001720387223 */ /* 0x000fe20000000044 */
[-C--:B------:R-:W-:Y:S01]  /*0d70*/  FFMA R69, R20, R32.reuse, R69 ;  /* 0x0000002014457223 */ /* 0x080fe20000000045 */
        /* <DEDUP_REMOVED lines=14> */
[----:B------:R-:W-:Y:S01]  /*0e60*/  FFMA R79, R60, R22, R79 ;  /* 0x000000163c4f7223 */ /* 0x000fe2000000004f */
[----:B--2---:R-:W-:Y:S01]  /*0e70*/  FFMA R113, R20, R64, R113 ;  /* 0x0000004014717223 */ /* 0x004fe20000000071 */
        /* <DEDUP_REMOVED lines=10> */
[----:B------:R-:W0:Y:S01]  /*0f20*/  LDS.128 R68, [R3+UR5+0x400] ;  /* 0x0004000503447984 */ /* 0x000e220008000c00 */
[-C--:B------:R-:W-:Y:S01]  /*0f30*/  FFMA R104, R45, R61.reuse, R104 ;  /* 0x0000003d2d687223 */ /* 0x080fe20000000068 */
[-C--:B------:R-:W-:Y:S01]  /*0f40*/  FFMA R33, R40, R61.reuse, R90 ;  /* 0x0000003d28217223 */ /* 0x080fe2000000005a */
[-C--:B------:R-:W-:Y:S01]  /*0f50*/  FFMA R60, R41, R61.reuse, R88 ;  /* 0x0000003d293c7223 */ /* 0x080fe20000000058 */
[-C--:B------:R-:W-:Y:S01]  /*0f60*/  FFMA R79, R42, R61.reuse, R86 ;  /* 0x0000003d2a4f7223 */ /* 0x080fe20000000056 */
[----:B------:R-:W-:Y:S01]  /*0f70*/  FFMA R72, R43, R61, R92 ;  /* 0x0000003d2b487223 */ /* 0x000fe2000000005c */
[C---:B------:R-:W-:Y:S01]  /*0f80*/  FFMA R117, R64.reuse, R22, R117 ;  /* 0x0000001640757223 */ /* 0x040fe20000000075 */
[----:B------:R-:W-:Y:S01]  /*0f90*/  FFMA R74, R64, R23, R74 ;  /* 0x00000017404a7223 */ /* 0x000fe2000000004a */
[----:B------:R-:W-:Y:S01]  /*0fa0*/  FFMA R116, R45, R65, R20 ;  /* 0x000000412d747223 */ /* 0x000fe20000000014 */
[----:B------:R-:W-:Y:S01]  /*0fb0*/  FFMA R61, R48, R64, R80 ;  /* 0x00000040303d7223 */ /* 0x000fe20000000050 */
[C---:B------:R-:W-:Y:S01]  /*0fc0*/  FFMA R82, R64.reuse, R49, R82 ;  /* 0x0000003140527223 */ /* 0x040fe20000000052 */
[----:B------:R-:W1:Y:S01]  /*0fd0*/  LDS.128 R20, [R3+UR5+0x410] ;  /* 0x0004100503147984 */ /* 0x000e620008000c00 */
[C---:B------:R-:W-:Y:S01]  /*0fe0*/  FFMA R49, R64.reuse, R50, R84 ;  /* 0x0000003240317223 */ /* 0x040fe20000000054 */
[----:B------:R-:W-:Y:S01]  /*0ff0*/  FFMA R80, R64, R51, R94 ;  /* 0x0000003340507223 */ /* 0x000fe2000000005e */
[-C--:B------:R-:W-:Y:S01]  /*1000*/  FFMA R115, R44, R65.reuse, R113 ;  /* 0x000000412c737223 */ /* 0x080fe20000000071 */
[-C--:B------:R-:W-:Y:S01]  /*1010*/  FFMA R51, R47, R65.reuse, R74 ;  /* 0x000000412f337223 */ /* 0x080fe2000000004a */
[-C--:B------:R-:W-:Y:S01]  /*1020*/  FFMA R45, R40, R65.reuse, R61 ;  /* 0x00000041282d7223 */ /* 0x080fe2000000003d */
[-C--:B------:R-:W-:Y:S01]  /*1030*/  FFMA R44, R41, R65.reuse, R82 ;  /* 0x00000041292c7223 */ /* 0x080fe20000000052 */
[-C--:B------:R-:W-:Y:S01]  /*1040*/  FFMA R47, R42, R65.reuse, R49 ;  /* 0x000000412a2f7223 */ /* 0x080fe20000000031 */
[----:B------:R-:W-:-:S02]  /*1050*/  FFMA R80, R43, R65, R80 ;  /* 0x000000412b507223 */ /* 0x000fc40000000050 */
[----:B------:R-:W2:Y:S01]  /*1060*/  LDS.128 R40, [R3+UR5+0x600] ;  /* 0x0006000503287984 */ /* 0x000ea20008000c00 */
[----:B------:R-:W-:Y:S01]  /*1070*/  FFMA R113, R46, R65, R117 ;  /* 0x000000412e717223 */ /* 0x000fe20000000075 */
[C---:B0-----:R-:W-:Y:S01]  /*1080*/  FFMA R82, R68.reuse, R62, R78 ;  /* 0x0000003e44527223 */ /* 0x041fe2000000004e */
[C---:B------:R-:W-:Y:S01]  /*1090*/  FFMA R50, R71.reuse, R26, R76 ;  /* 0x0000001a47327223 */ /* 0x040fe2000000004c */
[C---:B------:R-:W-:Y:S01]  /*10a0*/  FFMA R88, R68.reuse, R38, R100 ;  /* 0x0000002644587223 */ /* 0x040fe20000000064 */
[----:B------:R-:W-:Y:S01]  /*10b0*/  FFMA R76, R71, R66, R51 ;  /* 0x00000042474c7223 */ /* 0x000fe20000000033 */
[C---:B------:R-:W-:Y:S01]  /*10c0*/  FFMA R49, R68.reuse, R30, R119 ;  /* 0x0000001e44317223 */ /* 0x040fe20000000077 */
[-C--:B------:R-:W-:Y:S01]  /*10d0*/  FFMA R92, R68, R26.reuse, R121 ;  /* 0x0000001a445c7223 */ /* 0x080fe20000000079 */
[C---:B------:R-:W-:Y:S01]  /*10e0*/  FFMA R100, R30.reuse, R69, R105 ;  /* 0x000000451e647223 */ /* 0x040fe20000000069 */
[----:B------:R-:W-:Y:S01]  /*10f0*/  FFMA R98, R69, R26, R98 ;  /* 0x0000001a45627223 */ /* 0x000fe20000000062 */
[----:B------:R-:W-:Y:S01]  /*1100*/  FFMA R114, R30, R70, R93 ;  /* 0x000000461e727223 */ /* 0x000fe2000000005d */
[----:B------:R-:W-:Y:S01]  /*1110*/  FFMA R61, R70, R26, R95 ;  /* 0x0000001a463d7223 */ /* 0x000fe2000000005f */
[C---:B------:R-:W-:Y:S01]  /*1120*/  FFMA R74, R30.reuse, R71, R81 ;  /* 0x000000471e4a7223 */ /* 0x040fe20000000051 */
[----:B-1----:R-:W-:Y:S01]  /*1130*/  FFMA R78, R30, R21, R17 ;  /* 0x000000151e4e7223 */ /* 0x002fe20000000011 */
[----:B------:R-:W-:Y:S01]  /*1140*/  FFMA R19, R20, R30, R19 ;  /* 0x0000001e14137223 */ /* 0x000fe20000000013 */
[----:B------:R-:W-:Y:S01]  /*1150*/  FFMA R17, R30, R22, R15 ;  /* 0x000000161e117223 */ /* 0x000fe2000000000f */
[-C--:B------:R-:W-:Y:S01]  /*1160*/  FFMA R51, R20, R26.reuse, R13 ;  /* 0x0000001a14337223 */ /* 0x080fe2000000000d */
[-C--:B------:R-:W-:Y:S01]  /*1170*/  FFMA R10, R21, R26.reuse, R10 ;  /* 0x0000001a150a7223 */ /* 0x080fe2000000000a */
[----:B------:R-:W-:Y:S01]  /*1180*/  FFMA R11, R22, R26, R11 ;  /* 0x0000001a160b7223 */ /* 0x000fe2000000000b */
[C---:B------:R-:W-:Y:S01]  /*1190*/  FFMA R86, R68.reuse, R58, R123 ;  /* 0x0000003a44567223 */ /* 0x040fe2000000007b */
[C---:B------:R-:W-:Y:S01]  /*11a0*/  FFMA R90, R68.reuse, R54, R125 ;  /* 0x00000036445a7223 */ /* 0x040fe2000000007d */
[C---:B------:R-:W-:Y:S01]  /*11b0*/  FFMA R84, R68.reuse, R34, R96 ;  /* 0x0000002244547223 */ /* 0x040fe20000000060 */
[----:B------:R-:W-:Y:S01]  /*11c0*/  FFMA R102, R68, R66, R115 ;  /* 0x0000004244667223 */ /* 0x000fe20000000073 */
[C---:B------:R-:W-:Y:S01]  /*11d0*/  FFMA R112, R70.reuse, R58, R97 ;  /* 0x0000003a46707223 */ /* 0x040fe20000000061 */
[C---:B------:R-:W-:Y:S01]  /*11e0*/  FFMA R110, R70.reuse, R54, R99 ;  /* 0x00000036466e7223 */ /* 0x040fe20000000063 */
[C---:B------:R-:W-:Y:S01]  /*11f0*/  FFMA R122, R70.reuse, R38, R101 ;  /* 0x00000026467a7223 */ /* 0x040fe20000000065 */
[C---:B------:R-:W-:Y:S01]  /*1200*/  FFMA R120, R70.reuse, R34, R103 ;  /* 0x0000002246787223 */ /* 0x040fe20000000067 */
[C---:B------:R-:W-:Y:S01]  /*1210*/  FFMA R118, R70.reuse, R62, R118 ;  /* 0x0000003e46767223 */ /* 0x040fe20000000076 */
[----:B------:R-:W-:Y:S01]  /*1220*/  FFMA R124, R70, R66, R113 ;  /* 0x00000042467c7223 */ /* 0x000fe20000000071 */
[----:B------:R-:W-:Y:S01]  /*1230*/  FFMA R30, R30, R23, R14 ;  /* 0x000000171e1e7223 */ /* 0x000fe2000000000e */
[----:B------:R-:W-:Y:S01]  /*1240*/  FFMA R26, R23, R26, R12 ;  /* 0x0000001a171a7223 */ /* 0x000fe2000000000c */
[C---:B------:R-:W-:Y:S01]  /*1250*/  FFMA R96, R69.reuse, R58, R107 ;  /* 0x0000003a45607223 */ /* 0x040fe2000000006b */
[C---:B------:R-:W-:Y:S01]  /*1260*/  FFMA R94, R69.reuse, R54, R109 ;  /* 0x00000036455e7223 */ /* 0x040fe2000000006d */
        /* <DEDUP_REMOVED lines=8> */
[----:B------:R-:W-:Y:S01]  /*12f0*/  FFMA R64, R71, R62, R91 ;  /* 0x0000003e47407223 */ /* 0x000fe2000000005b */
[----:B------:R-:W0:Y:S01]  /*1300*/  LDS.128 R12, [R3+UR5+0x610] ;  /* 0x00061005030c7984 */ /* 0x000e220008000c00 */
[-C--:B------:R-:W-:Y:S01]  /*1310*/  FFMA R37, R20, R34.reuse, R37 ;  /* 0x0000002214257223 */ /* 0x080fe20000000025 */
[-C--:B------:R-:W-:Y:S01]  /*1320*/  FFMA R32, R21, R34.reuse, R32 ;  /* 0x0000002215207223 */ /* 0x080fe20000000020 */
[-C--:B------:R-:W-:Y:S01]  /*1330*/  FFMA R77, R22, R34.reuse, R77 ;  /* 0x00000022164d7223 */ /* 0x080fe2000000004d */
[----:B------:R-:W-:Y:S01]  /*1340*/  FFMA R56, R23, R34, R56 ;  /* 0x0000002217387223 */ /* 0x000fe20000000038 */
[-C--:B------:R-:W-:Y:S01]  /*1350*/  FFMA R57, R20, R54.reuse, R57 ;  /* 0x0000003614397223 */ /* 0x080fe20000000039 */
[-C--:B------:R-:W-:Y:S01]  /*1360*/  FFMA R24, R21, R54.reuse, R24 ;  /* 0x0000003615187223 */ /* 0x080fe20000000018 */
[-C--:B------:R-:W-:Y:S01]  /*1370*/  FFMA R73, R22, R54.reuse, R73 ;  /* 0x0000003616497223 */ /* 0x080fe20000000049 */
[----:B------:R-:W-:Y:S01]  /*1380*/  FFMA R28, R23, R54, R28 ;  /* 0x00000036171c7223 */ /* 0x000fe2000000001c */
[-C--:B------:R-:W-:Y:S01]  /*1390*/  FFMA R65, R20, R66.reuse, R45 ;  /* 0x0000004214417223 */ /* 0x080fe2000000002d */
[CC--:B------:R-:W-:Y:S01]  /*13a0*/  FFMA R34, R21.reuse, R66.reuse, R44 ;  /* 0x0000004215227223 */ /* 0x0c0fe2000000002c */
[----:B------:R-:W-:Y:S01]  /*13b0*/  FFMA R69, R22, R66, R47 ;  /* 0x0000004216457223 */ /* 0x000fe2000000002f */
[----:B--2---:R-:W-:Y:S01]  /*13c0*/  FFMA R121, R42, R27, R61 ;  /* 0x0000001b2a797223 */ /* 0x004fe2000000003d */
        /* <DEDUP_REMOVED lines=9> */
[-C--:B------:R-:W-:Y:S01]  /*1460*/  FFMA R60, R21, R62.reuse, R60 ;  /* 0x0000003e153c7223 */ /* 0x080fe2000000003c */
[-C--:B------:R-:W-:Y:S01]  /*1470*/  FFMA R79, R22, R62.reuse, R79 ;  /* 0x0000003e164f7223 */ /* 0x080fe2000000004f */
[C---:B------:R-:W-:Y:S01]  /*1480*/  FFMA R72, R23.reuse, R62, R72 ;  /* 0x0000003e17487223 */ /* 0x040fe20000000048 */
[----:B------:R-:W-:Y:S01]  /*1490*/  FFMA R66, R23, R66, R80 ;  /* 0x0000004217427223 */ /* 0x000fe20000000050 */
[C---:B------:R-:W-:Y:S01]  /*14a0*/  FFMA R49, R40.reuse, R31, R49 ;  /* 0x0000001f28317223 */ /* 0x040fe20000000031 */
[C---:B------:R-:W-:Y:S01]  /*14b0*/  FFMA R71, R40.reuse, R27, R92 ;  /* 0x0000001b28477223 */ /* 0x040fe2000000005c */
[C---:B------:R-:W-:Y:S01]  /*14c0*/  FFMA R85, R40.reuse, R59, R86 ;  /* 0x0000003b28557223 */ /* 0x040fe20000000056 */
[C---:B------:R-:W-:Y:S01]  /*14d0*/  FFMA R87, R40.reuse, R55, R90 ;  /* 0x0000003728577223 */ /* 0x040fe2000000005a */
[C---:B------:R-:W-:Y:S01]  /*14e0*/  FFMA R89, R40.reuse, R39, R88 ;  /* 0x0000002728597223 */ /* 0x040fe20000000058 */
[C---:B------:R-:W-:Y:S01]  /*14f0*/  FFMA R91, R40.reuse, R35, R84 ;  /* 0x00000023285b7223 */ /* 0x040fe20000000054 */
[C---:B------:R-:W-:Y:S01]  /*1500*/  FFMA R93, R40.reuse, R63, R82 ;  /* 0x0000003f285d7223 */ /* 0x040fe20000000052 */
[----:B------:R-:W-:Y:S01]  /*1510*/  FFMA R95, R40, R67, R102 ;  /* 0x00000043285f7223 */ /* 0x000fe20000000066 */
[----:B------:R-:W-:Y:S01]  /*1520*/  FFMA R100, R31, R41, R100 ;  /* 0x000000291f647223 */ /* 0x000fe20000000064 */
[C---:B------:R-:W-:Y:S01]  /*1530*/  FFMA R97, R41.reuse, R27, R98 ;  /* 0x0000001b29617223 */ /* 0x040fe20000000062 */
        /* <DEDUP_REMOVED lines=21> */
[----:B------:R-:W-:Y:S04]  /*1690*/  LDS.128 R20, [R4+UR13+0x10] ;  /* 0x0000100d04147984 */ /* 0x000fe80008000c00 */
[----:B------:R-:W1:Y:S01]  /*16a0*/  LDS.128 R40, [R3+UR5+0x810] ;  /* 0x0008100503287984 */ /* 0x000e620008000c00 */
[----:B0-----:R-:W-:Y:S01]  /*16b0*/  FFMA R125, R12, R31, R19 ;  /* 0x0000001f0c7d7223 */ /* 0x001fe20000000013 */
[----:B------:R-:W-:-:S02]  /*16c0*/  FFMA R38, R31, R14, R17 ;  /* 0x0000000e1f267223 */ /* 0x000fc40000000011 */
[----:B------:R-:W0:Y:S01]  /*16d0*/  LDS.128 R80, [R3+UR5+0x800] ;  /* 0x0008000503507984 */ /* 0x000e220008000c00 */
[-C--:B------:R-:W-:Y:S01]  /*16e0*/  FFMA R62, R13, R59.reuse, R16 ;  /* 0x0000003b0d3e7223 */ /* 0x080fe20000000010 */
[----:B------:R-:W-:Y:S02]  /*16f0*/  FFMA R92, R15, R59, R18 ;  /* 0x0000003b0f5c7223 */ /* 0x000fe40000000012 */
[----:B------:R-:W2:Y:S01]  /*1700*/  LDS.128 R44, [R4+UR13+0x30] ;  /* 0x0000300d042c7984 */ /* 0x000ea20008000c00 */
[-C--:B------:R-:W-:Y:S01]  /*1710*/  FFMA R51, R12, R27.reuse, R51 ;  /* 0x0000001b0c337223 */ /* 0x080fe20000000033 */
[-C--:B------:R-:W-:Y:S02]  /*1720*/  FFMA R10, R13, R27.reuse, R10 ;  /* 0x0000001b0d0a7223 */ /* 0x080fe4000000000a */
[----:B------:R-:W3:Y:S01]  /*1730*/  LDS.128 R16, [R4+UR13+0x50] ;  /* 0x0000500d04107984 */ /* 0x000ee20008000c00 */
[CC--:B------:R-:W-:Y:S01]  /*1740*/  FFMA R58, R14.reuse, R27.reuse, R11 ;  /* 0x0000001b0e3a7223 */ /* 0x0c0fe2000000000b */
[----:B------:R-:W-:Y:S01]  /*1750*/  FFMA R90, R15, R27, R26 ;  /* 0x0000001b0f5a7223 */ /* 0x000fe2000000001a */
[----:B------:R-:W-:Y:S01]  /*1760*/  FFMA R88, R14, R59, R25 ;  /* 0x0000003b0e587223 */ /* 0x000fe20000000019 */
[----:B------:R-:W-:Y:S01]  /*1770*/  FFMA R86, R13, R55, R24 ;  /* 0x000000370d567223 */ /* 0x000fe20000000018 */
[C---:B------:R-:W-:Y:S01]  /*1780*/  FFMA R78, R31.reuse, R13, R78 ;  /* 0x0000000d1f4e7223 */ /* 0x040fe2000000004e */
[----:B------:R-:W-:Y:S01]  /*1790*/  FFMA R84, R31, R15, R30 ;  /* 0x0000000f1f547223 */ /* 0x000fe2000000001e */
[C---:B------:R-:W-:Y:S01]  /*17a0*/  FFMA R11, R12.reuse, R59, R29 ;  /* 0x0000003b0c0b7223 */ /* 0x040fe2000000001d */
[-C--:B------:R-:W-:Y:S01]  /*17b0*/  FFMA R57, R12, R55.reuse, R57 ;  /* 0x000000370c397223 */ /* 0x080fe20000000039 */
[-C--:B------:R-:W-:Y:S01]  /*17c0*/  FFMA R73, R14, R55.reuse, R73 ;  /* 0x000000370e497223 */ /* 0x080fe20000000049 */
[----:B------:R-:W-:Y:S01]  /*17d0*/  FFMA R94, R15, R55, R28 ;  /* 0x000000370f5e7223 */ /* 0x000fe2000000001c */
[----:B------:R-:W4:Y:S01]  /*17e0*/  LDS.128 R24, [R4+UR13+0x70] ;  /* 0x0000700d04187984 */ /* 0x000f220008000c00 */
        /* <DEDUP_REMOVED lines=16> */
[----:B------:R-:W5:Y:S01]  /*18f0*/  LDS.128 R28, [R4+UR13+0x90] ;  /* 0x0000900d041c7984 */ /* 0x000f620008000c00 */
[----:B-1----:R-:W-:-:S03]  /*1900*/  FFMA R67, R20, R42, R38 ;  /* 0x0000002a14437223 */ /* 0x002fc60000000026 */
[----:B------:R-:W1:Y:S04]  /*1910*/  LDS.128 R12, [R4+UR13+0xb0] ;  /* 0x0000b00d040c7984 */ /* 0x000e680008000c00 */
[----:B------:R-:W1:Y:S04]  /*1920*/  LDS.128 R32, [R4+UR13+0xd0] ;  /* 0x0000d00d04207984 */ /* 0x000e680008000c00 */
[----:B------:R4:W1:Y:S01]  /*1930*/  LDS.128 R36, [R4+UR13+0xf0] ;  /* 0x0000f00d04247984 */ /* 0x0008620008000c00 */
[C---:B0-----:R-:W-:Y:S01]  /*1940*/  FFMA R63, R20.reuse, R80, R49 ;  /* 0x00000050143f7223 */ /* 0x041fe20000000031 */
[C---:B------:R-:W-:Y:S01]  /*1950*/  FFMA R100, R20.reuse, R81, R100 ;  /* 0x0000005114647223 */ /* 0x040fe20000000064 */
[C---:B------:R-:W-:Y:S01]  /*1960*/  FFMA R104, R20.reuse, R82, R123 ;  /* 0x0000005214687223 */ /* 0x040fe2000000007b */
[C---:B------:R-:W-:Y:S01]  /*1970*/  FFMA R74, R20.reuse, R83, R74 ;  /* 0x00000053144a7223 */ /* 0x040fe2000000004a */
[C---:B------:R-:W-:Y:S01]  /*1980*/  FFMA R125, R20.reuse, R40, R125 ;  /* 0x00000028147d7223 */ /* 0x040fe2000000007d */
[C---:B------:R-:W-:Y:S01]  /*1990*/  FFMA R78, R20.reuse, R41, R78 ;  /* 0x00000029144e7223 */ /* 0x040fe2000000004e */
[----:B------:R-:W-:Y:S01]  /*19a0*/  FFMA R84, R20, R43, R84 ;  /* 0x0000002b14547223 */ /* 0x000fe20000000054 */
[----:B--2---:R-:W-:Y:S01]  /*19b0*/  FFMA R20, R80, R44, R71 ;  /* 0x0000002c50147223 */ /* 0x004fe20000000047 */
[C---:B------:R-:W-:Y:S01]  /*19c0*/  FFMA R106, R44.reuse, R81, R97 ;  /* 0x000000512c6a7223 */ /* 0x040fe20000000061 */
[C---:B------:R-:W-:Y:S01]  /*19d0*/  FFMA R121, R44.reuse, R82, R121 ;  /* 0x000000522c797223 */ /* 0x040fe20000000079 */
[----:B------:R-:W-:Y:S01]  /*19e0*/  FFMA R108, R44, R83, R50 ;  /* 0x000000532c6c7223 */ /* 0x000fe20000000032 */
[----:B------:R-:W-:Y:S01]  /*19f0*/  FFMA R71, R40, R44, R51 ;  /* 0x0000002c28477223 */ /* 0x000fe20000000033 */
[C---:B------:R-:W-:Y:S01]  /*1a00*/  FFMA R10, R44.reuse, R41, R10 ;  /* 0x000000292c0a7223 */ /* 0x040fe2000000000a */
[C---:B------:R-:W-:Y:S01]  /*1a10*/  FFMA R97, R44.reuse, R42, R58 ;  /* 0x0000002a2c617223 */ /* 0x040fe2000000003a */
[----:B------:R-:W-:Y:S01]  /*1a20*/  FFMA R90, R44, R43, R90 ;  /* 0x0000002b2c5a7223 */ /* 0x000fe2000000005a */
[----:B---3--:R-:W-:Y:S01]  /*1a30*/  FFMA R44, R16, R83, R48 ;  /* 0x00000053102c7223 */ /* 0x008fe20000000030 */
[----:B------:R-:W-:Y:S01]  /*1a40*/  FFMA R58, R80, R16, R85 ;  /* 0x00000010503a7223 */ /* 0x000fe20000000055 */
[----:B------:R-:W0:Y:S01]  /*1a50*/  LDS.128 R48, [R3+UR5+0xa00] ;  /* 0x000a000503307984 */ /* 0x000e220008000c00 */
[C---:B------:R-:W-:Y:S01]  /*1a60*/  FFMA R110, R16.reuse, R81, R99 ;  /* 0x00000051106e7223 */ /* 0x040fe20000000063 */
[----:B------:R-:W-:Y:S01]  /*1a70*/  FFMA R112, R16, R82, R117 ;  /* 0x0000005210707223 */ /* 0x000fe20000000075 */
[----:B------:R-:W-:Y:S01]  /*1a80*/  FFMA R11, R40, R16, R11 ;  /* 0x00000010280b7223 */ /* 0x000fe2000000000b */
[C---:B------:R-:W-:Y:S01]  /*1a90*/  FFMA R62, R16.reuse, R41, R62 ;  /* 0x00000029103e7223 */ /* 0x040fe2000000003e */
[C---:B------:R-:W-:Y:S01]  /*1aa0*/  FFMA R85, R16.reuse, R42, R88 ;  /* 0x0000002a10557223 */ /* 0x040fe20000000058 */
[----:B------:R-:W-:Y:S01]  /*1ab0*/  FFMA R92, R16, R43, R92 ;  /* 0x0000002b105c7223 */ /* 0x000fe2000000005c */
[----:B----4-:R-:W-:Y:S01]  /*1ac0*/  FFMA R16, R80, R24, R87 ;  /* 0x0000001850107223 */ /* 0x010fe20000000057 */
[C---:B------:R-:W-:Y:S01]  /*1ad0*/  FFMA R88, R24.reuse, R81, R101 ;  /* 0x0000005118587223 */ /* 0x040fe20000000065 */
[C---:B------:R-:W-:Y:S01]  /*1ae0*/  FFMA R114, R24.reuse, R82, R61 ;  /* 0x0000005218727223 */ /* 0x040fe2000000003d */
[----:B------:R-:W-:Y:S01]  /*1af0*/  FFMA R4, R24, R83, R54 ;  /* 0x0000005318047223 */ /* 0x000fe20000000036 */
[----:B------:R-:W-:Y:S01]  /*1b00*/  FFMA R57, R40, R24, R57 ;  /* 0x0000001828397223 */ /* 0x000fe20000000039 */
[C---:B------:R-:W-:Y:S01]  /*1b10*/  FFMA R86, R24.reuse, R41, R86 ;  /* 0x0000002918567223 */ /* 0x040fe20000000056 */
[C---:B------:R-:W-:Y:S01]  /*1b20*/  FFMA R73, R24.reuse, R42, R73 ;  /* 0x0000002a18497223 */ /* 0x040fe20000000049 */
        /* <DEDUP_REMOVED lines=9> */
[----:B-1----:R-:W-:Y:S01]  /*1bc0*/  FFMA R87, R40, R12, R55 ;  /* 0x0000000c28577223 */ /* 0x002fe20000000037 */
[C---:B------:R-:W-:Y:S01]  /*1bd0*/  FFMA R98, R12.reuse, R41, R98 ;  /* 0x000000290c627223 */ /* 0x040fe20000000062 */
[C---:B------:R-:W-:Y:S01]  /*1be0*/  FFMA R77, R12.reuse, R42, R77 ;  /* 0x0000002a0c4d7223 */ /* 0x040fe2000000004d */
[----:B------:R-:W-:Y:S01]  /*1bf0*/  FFMA R56, R12, R43, R56 ;  /* 0x0000002b0c387223 */ /* 0x000fe20000000038 */
[----:B------:R-:W-:Y:S01]  /*1c00*/  FFMA R59, R40, R32, R59 ;  /* 0x00000020283b7223 */ /* 0x000fe2000000003b */
[C---:B------:R-:W-:Y:S01]  /*1c10*/  FFMA R60, R32.reuse, R41, R60 ;  /* 0x00000029203c7223 */ /* 0x040fe2000000003c */
[C---:B------:R-:W-:Y:S01]  /*1c20*/  FFMA R79, R32.reuse, R42, R79 ;  /* 0x0000002a204f7223 */ /* 0x040fe2000000004f */
[----:B------:R-:W-:Y:S01]  /*1c30*/  FFMA R72, R32, R43, R72 ;  /* 0x0000002b20487223 */ /* 0x000fe20000000048 */
[----:B------:R-:W-:Y:S01]  /*1c40*/  FFMA R65, R40, R36, R65 ;  /* 0x0000002428417223 */ /* 0x000fe20000000041 */
[C---:B------:R-:W-:Y:S01]  /*1c50*/  FFMA R102, R36.reuse, R41, R102 ;  /* 0x0000002924667223 */ /* 0x040fe20000000066 */
[C---:B------:R-:W-:Y:S01]  /*1c60*/  FFMA R69, R36.reuse, R42, R69 ;  /* 0x0000002a24457223 */ /* 0x040fe20000000045 */
[----:B------:R-:W-:Y:S01]  /*1c70*/  FFMA R66, R36, R43, R66 ;  /* 0x0000002b24427223 */ /* 0x000fe20000000042 */
[----:B------:R-:W-:Y:S04]  /*1c80*/  LDS.128 R52, [R3+UR5+0xa10] ;  /* 0x000a100503347984 */ /* 0x000fe80008000c00 */
[----:B------:R-:W1:Y:S01]  /*1c90*/  LDS.128 R40, [R3+UR5+0xc00] ;  /* 0x000c000503287984 */ /* 0x000e620008000c00 */
[----:B------:R-:W-:Y:S01]  /*1ca0*/  FFMA R124, R80, R12, R91 ;  /* 0x0000000c507c7223 */ /* 0x000fe2000000005b */
[C---:B------:R-:W-:Y:S01]  /*1cb0*/  FFMA R122, R12.reuse, R81, R105 ;  /* 0x000000510c7a7223 */ /* 0x040fe20000000069 */
[C---:B------:R-:W-:Y:S01]  /*1cc0*/  FFMA R118, R12.reuse, R82, R113 ;  /* 0x000000520c767223 */ /* 0x040fe20000000071 */
[----:B------:R-:W-:Y:S01]  /*1cd0*/  FFMA R68, R12, R83, R68 ;  /* 0x000000530c447223 */ /* 0x000fe20000000044 */
[----:B------:R-:W-:Y:S01]  /*1ce0*/  FFMA R93, R80, R32, R93 ;  /* 0x00000020505d7223 */ /* 0x000fe2000000005d */
[C---:B------:R-:W-:Y:S01]  /*1cf0*/  FFMA R111, R32.reuse, R81, R107 ;  /* 0x00000051206f7223 */ /* 0x040fe2000000006b */
[CC--:B------:R-:W-:Y:S01]  /*1d00*/  FFMA R12, R32.reuse, R82.reuse, R115 ;  /* 0x00000052200c7223 */ /* 0x0c0fe20000000073 */
[----:B------:R-:W-:Y:S01]  /*1d10*/  FFMA R64, R32, R83, R64 ;  /* 0x0000005320407223 */ /* 0x000fe20000000040 */
[C---:B------:R-:W-:Y:S01]  /*1d20*/  FFMA R32, R36.reuse, R81, R109 ;  /* 0x0000005124207223 */ /* 0x040fe2000000006d */
[----:B------:R-:W-:Y:S01]  /*1d30*/  FFMA R82, R36, R82, R119 ;  /* 0x0000005224527223 */ /* 0x000fe20000000077 */
[----:B------:R-:W-:Y:S01]  /*1d40*/  FFMA R80, R80, R36, R95 ;  /* 0x0000002450507223 */ /* 0x000fe2000000005f */
[----:B0-----:R-:W-:Y:S01]  /*1d50*/  FFMA R105, R21, R49, R100 ;  /* 0x0000003115697223 */ /* 0x001fe20000000064 */
        /* <DEDUP_REMOVED lines=14> */
[-C--:B------:R-:W-:Y:S01]  /*1e40*/  FFMA R49, R49, R37.reuse, R32 ;  /* 0x0000002531317223 */ /* 0x080fe20000000020 */
[----:B------:R-:W-:Y:S01]  /*1e50*/  FFMA R50, R50, R37, R82 ;  /* 0x0000002532327223 */ /* 0x000fe20000000052 */
        /* <DEDUP_REMOVED lines=16> */
[----:B------:R-:W0:Y:S01]  /*1f60*/  LDS.128 R80, [R3+UR5+0xc10] ;  /* 0x000c100503507984 */ /* 0x000e220008000c00 */
[----:B-1----:R-:W-:Y:S01]  /*1f70*/  FFMA R114, R22, R42, R117 ;  /* 0x0000002a16727223 */ /* 0x002fe20000000075 */
[-C--:B------:R-:W-:Y:S01]  /*1f80*/  FFMA R120, R41, R38.reuse, R49 ;  /* 0x0000002629787223 */ /* 0x080fe20000000031 */
[----:B------:R-:W-:Y:S01]  /*1f90*/  FFMA R117, R42, R38, R50 ;  /* 0x000000262a757223 */ /* 0x000fe20000000032 */
[-C--:B------:R-:W-:Y:S01]  /*1fa0*/  FFMA R11, R52, R17.reuse, R11 ;  /* 0x00000011340b7223 */ /* 0x080fe2000000000b */
[-C--:B------:R-:W-:Y:S01]  /*1fb0*/  FFMA R62, R53, R17.reuse, R62 ;  /* 0x00000011353e7223 */ /* 0x080fe2000000003e */
[-C--:B------:R-:W-:Y:S01]  /*1fc0*/  FFMA R85, R54, R17.reuse, R85 ;  /* 0x0000001136557223 */ /* 0x080fe20000000055 */
[----:B------:R-:W-:Y:S01]  /*1fd0*/  FFMA R92, R55, R17, R92 ;  /* 0x00000011375c7223 */ /* 0x000fe2000000005c */
[----:B------:R-:W1:Y:S01]  /*1fe0*/  LDS.128 R48, [R3+UR5+0xe00] ;  /* 0x000e000503307984 */ /* 0x000e620008000c00 */
[C---:B------:R-:W-:Y:S01]  /*1ff0*/  FFMA R125, R52.reuse, R21, R125 ;  /* 0x00000015347d7223 */ /* 0x040fe2000000007d */
[----:B------:R-:W-:Y:S01]  /*2000*/  FFMA R67, R21, R54, R67 ;  /* 0x0000003615437223 */ /* 0x000fe20000000043 */
[-C--:B------:R-:W-:Y:S01]  /*2010*/  FFMA R71, R52, R45.reuse, R71 ;  /* 0x0000002d34477223 */ /* 0x080fe20000000047 */
        /* <DEDUP_REMOVED lines=39> */
[----:B------:R-:W-:-:S02]  /*2290*/  FFMA R16, R43, R38, R16 ;  /* 0x000000262b107223 */ /* 0x000fc40000000010 */
[----:B------:R-:W2:Y:S01]  /*22a0*/  LDS.128 R40, [R3+UR5+0xe10] ;  /* 0x000e100503287984 */ /* 0x000ea20008000c00 */
[----:B------:R-:W-:Y:S02]  /*22b0*/  UIADD3 UR8, UP0, UPT, UR8, 0x20, URZ ;  /* 0x0000002008087890 */ /* 0x000fe4000ff1e0ff */
[----:B------:R-:W-:Y:S01]  /*22c0*/  UIADD3 UR4, UPT, UPT, UR4, 0x8, URZ ;  /* 0x0000000804047890 */ /* 0x000fe2000fffe0ff */
[C---:B------:R-:W-:Y:S01]  /*22d0*/  FFMA R78, R21.reuse, R53, R78 ;  /* 0x00000035154e7223 */ /* 0x040fe2000000004e */
[----:B------:R-:W-:Y:S01]  /*22e0*/  UIADD3.X UR9, UPT, UPT, URZ, UR9, URZ, UP0, !UPT ;  /* 0x00000009ff097290 */ /* 0x000fe200087fe4ff */
[----:B------:R-:W-:Y:S01]  /*22f0*/  FFMA R84, R21, R55, R84 ;  /* 0x0000003715547223 */ /* 0x000fe20000000054 */
[-C--:B------:R-:W-:Y:S01]  /*2300*/  FFMA R86, R53, R25.reuse, R86 ;  /* 0x0000001935567223 */ /* 0x080fe20000000056 */
[----:B------:R-:W-:Y:S01]  /*2310*/  FFMA R94, R55, R25, R94 ;  /* 0x00000019375e7223 */ /* 0x000fe2000000005e */
[-C--:B------:R-:W-:Y:S01]  /*2320*/  FFMA R98, R53, R13.reuse, R98 ;  /* 0x0000000d35627223 */ /* 0x080fe20000000062 */
[----:B------:R-:W-:Y:S01]  /*2330*/  FFMA R56, R55, R13, R56 ;  /* 0x0000000d37387223 */ /* 0x000fe20000000038 */
[----:B------:R-:W-:Y:S01]  /*2340*/  UISETP.GE.AND UP0, UPT, UR4, UR16, UPT ;  /* 0x000000100400728c */ /* 0x000fe2000bf06270 */
[C---:B------:R-:W-:Y:S01]  /*2350*/  FFMA R10, R53.reuse, R45, R10 ;  /* 0x0000002d350a7223 */ /* 0x040fe2000000000a */
[C---:B------:R-:W-:Y:S01]  /*2360*/  FFMA R96, R53.reuse, R29, R96 ;  /* 0x0000001d35607223 */ /* 0x040fe20000000060 */
[C---:B------:R-:W-:Y:S01]  /*2370*/  FFMA R60, R53.reuse, R33, R60 ;  /* 0x00000021353c7223 */ /* 0x040fe2000000003c */
[----:B------:R-:W-:Y:S01]  /*2380*/  FFMA R102, R53, R37, R102 ;  /* 0x0000002535667223 */ /* 0x000fe20000000066 */
[C---:B------:R-:W-:Y:S01]  /*2390*/  FFMA R90, R55.reuse, R45, R90 ;  /* 0x0000002d375a7223 */ /* 0x040fe2000000005a */
[C---:B------:R-:W-:Y:S01]  /*23a0*/  FFMA R28, R55.reuse, R29, R28 ;  /* 0x0000001d371c7223 */ /* 0x040fe2000000001c */
[C---:B------:R-:W-:Y:S01]  /*23b0*/  FFMA R72, R55.reuse, R33, R72 ;  /* 0x0000002137487223 */ /* 0x040fe20000000048 */
[----:B------:R-:W-:Y:S01]  /*23c0*/  FFMA R66, R55, R37, R66 ;  /* 0x0000002537427223 */ /* 0x000fe20000000042 */
[----:B0-----:R-:W-:Y:S01]  /*23d0*/  FFMA R125, R80, R22, R125 ;  /* 0x00000016507d7223 */ /* 0x001fe2000000007d */
[C---:B------:R-:W-:Y:S01]  /*23e0*/  FFMA R21, R22.reuse, R81, R78 ;  /* 0x0000005116157223 */ /* 0x040fe2000000004e */
[C---:B------:R-:W-:Y:S01]  /*23f0*/  FFMA R25, R22.reuse, R82, R67 ;  /* 0x0000005216197223 */ /* 0x040fe20000000043 */
        /* <DEDUP_REMOVED lines=9> */
[----:B------:R-:W-:Y:S01]  /*2490*/  FFMA R95, R80, R34, R59 ;  /* 0x00000022505f7223 */ /* 0x000fe2000000003b */
[C---:B------:R-:W-:Y:S01]  /*24a0*/  FFMA R22, R81.reuse, R46, R10 ;  /* 0x0000002e51167223 */ /* 0x040fe2000000000a */
[C---:B------:R-:W-:Y:S01]  /*24b0*/  FFMA R62, R81.reuse, R18, R62 ;  /* 0x00000012513e7223 */ /* 0x040fe2000000003e */
[C---:B------:R-:W-:Y:S01]  /*24c0*/  FFMA R96, R81.reuse, R30, R96 ;  /* 0x0000001e51607223 */ /* 0x040fe20000000060 */
[CC--:B------:R-:W-:Y:S01]  /*24d0*/  FFMA R14, R81.reuse, R34.reuse, R60 ;  /* 0x00000022510e7223 */ /* 0x0c0fe2000000003c */
[C---:B------:R-:W-:Y:S01]  /*24e0*/  FFMA R59, R82.reuse, R34, R79 ;  /* 0x00000022523b7223 */ /* 0x040fe2000000004f */
[----:B------:R-:W-:Y:S01]  /*24f0*/  FFMA R26, R81, R38, R102 ;  /* 0x00000026511a7223 */ /* 0x000fe20000000066 */
[C---:B------:R-:W-:Y:S01]  /*2500*/  FFMA R90, R83.reuse, R46, R90 ;  /* 0x0000002e535a7223 */ /* 0x040fe2000000005a */
[-C--:B------:R-:W-:Y:S01]  /*2510*/  FFMA R85, R82, R18.reuse, R85 ;  /* 0x0000001252557223 */ /* 0x080fe20000000055 */
[C---:B------:R-:W-:Y:S01]  /*2520*/  FFMA R92, R83.reuse, R18, R92 ;  /* 0x00000012535c7223 */ /* 0x040fe2000000005c */
[C---:B------:R-:W-:Y:S01]  /*2530*/  FFMA R89, R80.reuse, R30, R61 ;  /* 0x0000001e50597223 */ /* 0x040fe2000000003d */
[-C--:B------:R-:W-:Y:S01]  /*2540*/  FFMA R105, R80, R38.reuse, R65 ;  /* 0x0000002650697223 */ /* 0x080fe20000000041 */
[----:B------:R-:W-:Y:S01]  /*2550*/  FFMA R81, R82, R38, R69 ;  /* 0x0000002652517223 */ /* 0x000fe20000000045 */
[----:B-1----:R-:W-:Y:S01]  /*2560*/  FFMA R79, R50, R35, R12 ;  /* 0x00000023324f7223 */ /* 0x002fe2000000000c */
[-C--:B------:R-:W-:Y:S01]  /*2570*/  FFMA R29, R80, R46.reuse, R71 ;  /* 0x0000002e501d7223 */ /* 0x080fe20000000047 */
[----:B------:R-:W-:Y:S01]  /*2580*/  FFMA R45, R82, R46, R97 ;  /* 0x0000002e522d7223 */ /* 0x000fe20000000061 */
[----:B------:R-:W-:Y:S01]  /*2590*/  FFMA R53, R80, R18, R11 ;  /* 0x0000001250357223 */ /* 0x000fe2000000000b */
[-C--:B------:R-:W-:Y:S01]  /*25a0*/  FFMA R101, R82, R30.reuse, R75 ;  /* 0x0000001e52657223 */ /* 0x080fe2000000004b */
[C---:B------:R-:W-:Y:S01]  /*25b0*/  FFMA R28, R83.reuse, R30, R28 ;  /* 0x0000001e531c7223 */ /* 0x040fe2000000001c */
[C---:B------:R-:W-:Y:S01]  /*25c0*/  FFMA R34, R83.reuse, R34, R72 ;  /* 0x0000002253227223 */ /* 0x040fe20000000048 */
[----:B------:R-:W-:Y:S01]  /*25d0*/  FFMA R38, R83, R38, R66 ;  /* 0x0000002653267223 */ /* 0x000fe20000000042 */
[----:B------:R-:W-:Y:S01]  /*25e0*/  FFMA R12, R23, R51, R74 ;  /* 0x00000033170c7223 */ /* 0x000fe2000000004a */
[----:B------:R-:W-:Y:S01]  /*25f0*/  FFMA R74, R51, R39, R16 ;  /* 0x00000027334a7223 */ /* 0x000fe20000000010 */
[C---:B------:R-:W-:Y:S01]  /*2600*/  FFMA R61, R48.reuse, R27, R52 ;  /* 0x0000001b303d7223 */ /* 0x040fe20000000034 */
[C---:B------:R-:W-:Y:S01]  /*2610*/  FFMA R69, R48.reuse, R15, R32 ;  /* 0x0000000f30457223 */ /* 0x040fe20000000020 */
[----:B------:R-:W-:Y:S01]  /*2620*/  FFMA R67, R49, R31, R104 ;  /* 0x0000001f31437223 */ /* 0x000fe20000000068 */
[----:B--2---:R-:W-:Y:S01]  /*2630*/  FFMA R16, R41, R19, R62 ;  /* 0x0000001329107223 */ /* 0x004fe2000000003e */
[C---:B------:R-:W-:Y:S01]  /*2640*/  FFMA R13, R48.reuse, R23, R63 ;  /* 0x00000017300d7223 */ /* 0x040fe2000000003f */
[C---:B------:R-:W-:Y:S01]  /*2650*/  FFMA R65, R48.reuse, R31, R36 ;  /* 0x0000001f30417223 */ /* 0x040fe20000000024 */
[----:B------:R-:W-:Y:S01]  /*2660*/  FFMA R113, R48, R39, R76 ;  /* 0x0000002730717223 */ /* 0x000fe2000000004c */
[C---:B------:R-:W-:Y:S01]  /*2670*/  FFMA R71, R49.reuse, R15, R100 ;  /* 0x0000000f31477223 */ /* 0x040fe20000000064 */
[----:B------:R-:W-:Y:S01]  /*2680*/  FFMA R91, R49, R35, R88 ;  /* 0x00000023315b7223 */ /* 0x000fe20000000058 */
[C---:B------:R-:W-:Y:S01]  /*2690*/  FFMA R60, R51.reuse, R27, R17 ;  /* 0x0000001b333c7223 */ /* 0x040fe20000000011 */
[----:B------:R-:W-:Y:S01]  /*26a0*/  FFMA R64, R51, R31, R70 ;  /* 0x0000001f33407223 */ /* 0x000fe20000000046 */
[----:B------:R-:W-:Y:S01]  /*26b0*/  FFMA R52, R23, R43, R84 ;  /* 0x0000002b17347223 */ /* 0x000fe20000000054 */
[C---:B------:R-:W-:Y:S01]  /*26c0*/  FFMA R104, R43.reuse, R47, R90 ;  /* 0x0000002f2b687223 */ /* 0x040fe2000000005a */
[-C--:B------:R-:W-:Y:S01]  /*26d0*/  FFMA R109, R42, R19.reuse, R85 ;  /* 0x000000132a6d7223 */ /* 0x080fe20000000055 */
[----:B------:R-:W-:Y:S01]  /*26e0*/  FFMA R32, R43, R19, R92 ;  /* 0x000000132b207223 */ /* 0x000fe2000000005c */
[----:B------:R-:W-:Y:S01]  /*26f0*/  USHF.L.U32 UR5, UR17, 0x3, URZ ;  /* 0x0000000311057899 */ /* 0x000fe200080006ff */
[-C--:B------:R-:W-:Y:S01]  /*2700*/  FFMA R62, R41, R27.reuse, R86 ;  /* 0x0000001b293e7223 */ /* 0x080fe20000000056 */
[----:B------:R-:W-:Y:S01]  /*2710*/  FFMA R102, R43, R27, R94 ;  /* 0x0000001b2b667223 */ /* 0x000fe2000000005e */
[-C--:B------:R-:W-:Y:S01]  /*2720*/  FFMA R87, R40, R31.reuse, R89 ;  /* 0x0000001f28577223 */ /* 0x080fe20000000059 */
[----:B------:R-:W-:Y:S01]  /*2730*/  FFMA R66, R41, R31, R96 ;  /* 0x0000001f29427223 */ /* 0x000fe20000000060 */
[C---:B------:R-:W-:Y:S01]  /*2740*/  FFMA R11, R48.reuse, R47, R20 ;  /* 0x0000002f300b7223 */ /* 0x040fe20000000014 */
[C---:B------:R-:W-:Y:S01]  /*2750*/  FFMA R33, R48.reuse, R19, R54 ;  /* 0x0000001330217223 */ /* 0x040fe20000000036 */
[----:B------:R-:W-:Y:S01]  /*2760*/  FFMA R78, R48, R35, R24 ;  /* 0x00000023304e7223 */ /* 0x000fe20000000018 */
[----:B------:R-:W-:Y:S01]  /*2770*/  FFMA R10, R23, R49, R58 ;  /* 0x00000031170a7223 */ /* 0x000fe2000000003a */
        /* <DEDUP_REMOVED lines=15> */
[C---:B------:R-:W-:Y:S01]  /*2870*/  FFMA R125, R40.reuse, R23, R125 ;  /* 0x00000017287d7223 */ /* 0x040fe2000000007d */
[C---:B------:R-:W-:Y:S01]  /*2880*/  FFMA R36, R23.reuse, R41, R21 ;  /* 0x0000002917247223 */ /* 0x040fe20000000015 */
[----:B------:R-:W-:Y:S01]  /*2890*/  FFMA R111, R23, R42, R25 ;  /* 0x0000002a176f7223 */ /* 0x000fe20000000019 */
[-C--:B------:R-:W-:Y:S01]  /*28a0*/  FFMA R17, R40, R47.reuse, R29 ;  /* 0x0000002f28117223 */ /* 0x080fe2000000001d */
[-C--:B------:R-:W-:Y:S01]  /*28b0*/  FFMA R76, R41, R47.reuse, R22 ;  /* 0x0000002f294c7223 */ /* 0x080fe20000000016 */
[----:B------:R-:W-:Y:S01]  /*28c0*/  FFMA R119, R42, R47, R45 ;  /* 0x0000002f2a777223 */ /* 0x000fe2000000002d */
[C---:B------:R-:W-:Y:S01]  /*28d0*/  FFMA R107, R40.reuse, R19, R53 ;  /* 0x00000013286b7223 */ /* 0x040fe20000000035 */
[-C--:B------:R-:W-:Y:S01]  /*28e0*/  FFMA R85, R40, R27.reuse, R57 ;  /* 0x0000001b28557223 */ /* 0x080fe20000000039 */
[C---:B------:R-:W-:Y:S01]  /*28f0*/  FFMA R99, R42.reuse, R27, R99 ;  /* 0x0000001b2a637223 */ /* 0x040fe20000000063 */
        /* <DEDUP_REMOVED lines=14> */
[----:B------:R-:W-:Y:S01]  /*29e0*/  UIMAD.WIDE UR6, UR5, 0x4, UR6 ;  /* 0x00000004050678a5 */ /* 0x000fe2000f8e0206 */
[----:B------:R-:W-:Y:S06]  /*29f0*/  BAR.SYNC.DEFER_BLOCKING 0x0 ;  /* 0x0000000000007b1d */ /* 0x000fec0000010000 */
[----:B------:R-:W-:Y:S05]  /*2a00*/  BRA.U !UP0, `(.L_x_1) ;  /* 0xffffffd908a07547 */ /* 0x000fea000b83ffff */
.L_x_0:
[----:B------:R-:W1:Y:S01]  /*2a10*/  LDCU UR10, c[0x0][0x384] ;  /* 0x00007080ff0a77ac */ /* 0x000e620008000800 */
[----:B------:R-:W-:Y:S02]  /*2a20*/  SHF.R.U32.HI R2, RZ, 0x1, R0 ;  /* 0x00000001ff027819 */ /* 0x000fe40000011600 */
[----:B------:R-:W-:Y:S01]  /*2a30*/  SHF.L.U32 R0, R0, 0x3, RZ ;  /* 0x0000000300007819 */ /* 0x000fe200000006ff */
[----:B------:R-:W2:Y:S01]  /*2a40*/  LDCU.64 UR6, c[0x0][0x3a8] ;  /* 0x00007500ff0677ac */ /* 0x000ea20008000a00 */
[----:B------:R-:W-:Y:S02]  /*2a50*/  LOP3.LUT R2, R2, 0x1f8, RZ, 0xc0, !PT ;  /* 0x000001f802027812 */ /* 0x000fe400078ec0ff */
[----:B------:R-:W-:Y:S01]  /*2a60*/  LOP3.LUT R3, R0, 0x78, RZ, 0xc0, !PT ;  /* 0x0000007800037812 */ /* 0x000fe200078ec0ff */
[----:B------:R-:W3:Y:S01]  /*2a70*/  LDCU UR8, c[0x0][0x3a0] ;  /* 0x00007400ff0877ac */ /* 0x000ee20008000800 */
[----:B------:R-:W4:Y:S01]  /*2a80*/  LDCU UR9, c[0x0][0x38c] ;  /* 0x00007180ff0977ac */ /* 0x000f220008000800 */
[----:B-1----:R-:W-:-:S02]  /*2a90*/  UIMAD UR4, UR12, UR10, UR11 ;  /* 0x0000000a0c0472a4 */ /* 0x002fc4000f8e020b */
[----:B------:R-:W-:Y:S02]  /*2aa0*/  IMAD R2, R2, UR10, R3 ;  /* 0x0000000a02027c24 */ /* 0x000fe4000f8e0203 */
[----:B------:R-:W-:-:S04]  /*2ab0*/  USHF.L.U32 UR4, UR4, 0x7, URZ ;  /* 0x0000000704047899 */ /* 0x000fc800080006ff */
[----:B------:R-:W-:Y:S02]  /*2ac0*/  USHF.R.S32.HI UR5, URZ, 0x1f, UR4 ;  /* 0x0000001fff057899 */ /* 0x000fe40008011404 */
[----:B------:R-:W-:-:S04]  /*2ad0*/  IADD3 R0, P0, PT, R2, UR4, RZ ;  /* 0x0000000402007c10 */ /* 0x000fc8000ff1e0ff */
[----:B------:R-:W-:Y:S02]  /*2ae0*/  LEA.HI.X.SX32 R3, R2, UR5, 0x1, P0 ;  /* 0x0000000502037c11 */ /* 0x000fe400080f0eff */
[----:B--2---:R-:W-:-:S04]  /*2af0*/  LEA R4, P0, R0, UR6, 0x2 ;  /* 0x0000000600047c11 */ /* 0x004fc8000f8010ff */
[----:B------:R-:W-:-:S05]  /*2b00*/  LEA.HI.X R5, R0, UR7, R3, 0x2, P0 ;  /* 0x0000000700057c11 */ /* 0x000fca00080f1403 */
[----:B0-----:R-:W3:Y:S04]  /*2b10*/  LDG.E R0, desc[UR14][R4.64] ;  /* 0x0000000e04007981 */ /* 0x001ee8000c1e1900 */
[----:B------:R-:W2:Y:S04]  /*2b20*/  LDG.E R3, desc[UR14][R4.64+0x4] ;  /* 0x0000040e04037981 */ /* 0x000ea8000c1e1900 */
[----:B------:R-:W5:Y:S04]  /*2b30*/  LDG.E R19, desc[UR14][R4.64+0x18] ;  /* 0x0000180e04137981 */ /* 0x000f68000c1e1900 */
[----:B------:R-:W5:Y:S04]  /*2b40*/  LDG.E R6, desc[UR14][R4.64+0x8] ;  /* 0x0000080e04067981 */ /* 0x000f68000c1e1900 */
[----:B------:R-:W5:Y:S04]  /*2b50*/  LDG.E R8, desc[UR14][R4.64+0xc] ;  /* 0x00000c0e04087981 */ /* 0x000f68000c1e1900 */
[----:B------:R-:W5:Y:S04]  /*2b60*/  LDG.E R14, desc[UR14][R4.64+0x10] ;  /* 0x0000100e040e7981 */ /* 0x000f68000c1e1900 */
[----:B------:R-:W5:Y:S04]  /*2b70*/  LDG.E R15, desc[UR14][R4.64+0x14] ;  /* 0x0000140e040f7981 */ /* 0x000f68000c1e1900 */
[----:B------:R-:W5:Y:S01]  /*2b80*/  LDG.E R20, desc[UR14][R4.64+0x1c] ;  /* 0x00001c0e04147981 */ /* 0x000f62000c1e1900 */
[----:B------:R-:W-:-:S04]  /*2b90*/  IADD3 R21, PT, PT, R2, UR10, RZ ;  /* 0x0000000a02157c10 */ /* 0x000fc8000fffe0ff */
[----:B------:R-:W-:-:S04]  /*2ba0*/  IADD3 R9, P0, PT, R21, UR4, RZ ;  /* 0x0000000415097c10 */ /* 0x000fc8000ff1e0ff */
[----:B------:R-:W-:Y:S02]  /*2bb0*/  LEA.HI.X.SX32 R22, R21, UR5, 0x1, P0 ;  /* 0x0000000515167c11 */ /* 0x000fe400080f0eff */
[----:B------:R-:W-:Y:S01]  /*2bc0*/  LEA R2, P0, R9, UR6, 0x2 ;  /* 0x0000000609027c11 */ /* 0x000fe2000f8010ff */
[----:B---3--:R-:W-:Y:S01]  /*2bd0*/  FMUL R0, R0, UR8 ;  /* 0x0000000800007c20 */ /* 0x008fe20008400000 */
[----:B--2---:R-:W-:-:S03]  /*2be0*/  FMUL R3, R3, UR8 ;  /* 0x0000000803037c20 */ /* 0x004fc60008400000 */
[----:B----4-:R-:W-:Y:S01]  /*2bf0*/  FFMA R13, R13, UR9, R0 ;  /* 0x000000090d0d7c23 */ /* 0x010fe20008000000 */
[----:B------:R-:W-:Y:S01]  /*2c00*/  FFMA R7, R10, UR9, R3 ;  /* 0x000000090a077c23 */ /* 0x000fe20008000003 */
[----:B------:R-:W-:Y:S01]  /*2c10*/  LEA.HI.X R3, R9, UR7, R22, 0x2, P0 ;  /* 0x0000000709037c11 */ /* 0x000fe200080f1416 */
[----:B-----5:R-:W-:Y:S01]  /*2c20*/  FMUL R0, R19, UR8 ;  /* 0x0000000813007c20 */ /* 0x020fe20008400000 */
[----:B------:R-:W-:Y:S01]  /*2c30*/  FMUL R6, R6, UR8 ;  /* 0x0000000806067c20 */ /* 0x000fe20008400000 */
[----:B------:R-:W-:Y:S01]  /*2c40*/  FMUL R9, R8, UR8 ;  /* 0x0000000808097c20 */ /* 0x000fe20008400000 */
[----:B------:R-:W-:Y:S01]  /*2c50*/  FMUL R14, R14, UR8 ;  /* 0x000000080e0e7c20 */ /* 0x000fe20008400000 */
[----:B------:R-:W-:Y:S01]  /*2c60*/  FMUL R15, R15, UR8 ;  /* 0x000000080f0f7c20 */ /* 0x000fe20008400000 */
[----:B------:R-:W-:Y:S01]  /*2c70*/  FMUL R19, R20, UR8 ;  /* 0x0000000814137c20 */ /* 0x000fe20008400000 */
[----:B------:R-:W-:Y:S01]  /*2c80*/  FFMA R55, R55, UR9, R6 ;  /* 0x0000000937377c23 */ /* 0x000fe20008000006 */
[----:B------:R-:W-:Y:S01]  /*2c90*/  FFMA R9, R12, UR9, R9 ;  /* 0x000000090c097c23 */ /* 0x000fe20008000009 */
[----:B------:R-:W-:Y:S01]  /*2ca0*/  FFMA R125, R125, UR9, R14 ;  /* 0x000000097d7d7c23 */ /* 0x000fe2000800000e */
[----:B------:R-:W-:Y:S01]  /*2cb0*/  FFMA R15, R36, UR9, R15 ;  /* 0x00000009240f7c23 */ /* 0x000fe2000800000f */
[----:B------:R-:W-:Y:S01]  /*2cc0*/  FFMA R111, R111, UR9, R0 ;  /* 0x000000096f6f7c23 */ /* 0x000fe20008000000 */
[----:B------:R-:W-:Y:S01]  /*2cd0*/  FFMA R19, R52, UR9, R19 ;  /* 0x0000000934137c23 */ /* 0x000fe20008000013 */
[----:B------:R-:W-:Y:S04]  /*2ce0*/  STG.E desc[UR14][R4.64], R13 ;  /* 0x0000000d04007986 */ /* 0x000fe8000c10190e */
[----:B------:R0:W-:Y:S04]  /*2cf0*/  STG.E desc[UR14][R4.64+0x4], R7 ;  /* 0x0000040704007986 */ /* 0x0001e8000c10190e */
[----:B------:R-:W-:Y:S04]  /*2d00*/  STG.E desc[UR14][R4.64+0x8], R55 ;  /* 0x0000083704007986 */ /* 0x000fe8000c10190e */
[----:B------:R1:W-:Y:S04]  /*2d10*/  STG.E desc[UR14][R4.64+0xc], R9 ;  /* 0x00000c0904007986 */ /* 0x0003e8000c10190e */
[----:B------:R-:W-:Y:S04]  /*2d20*/  STG.E desc[UR14][R4.64+0x10], R125 ;  /* 0x0000107d04007986 */ /* 0x000fe8000c10190e */
[----:B------:R2:W-:Y:S04]  /*2d30*/  STG.E desc[UR14][R4.64+0x14], R15 ;  /* 0x0000140f04007986 */ /* 0x0005e8000c10190e */
[----:B------:R-:W-:Y:S04]  /*2d40*/  STG.E desc[UR14][R4.64+0x18], R111 ;  /* 0x0000186f04007986 */ /* 0x000fe8000c10190e */
[----:B------:R3:W-:Y:S04]  /*2d50*/  STG.E desc[UR14][R4.64+0x1c], R19 ;  /* 0x00001c1304007986 */ /* 0x0007e8000c10190e */
[----:B------:R-:W4:Y:S04]  /*2d60*/  LDG.E R0, desc[UR14][R2.64] ;  /* 0x0000000e02007981 */ /* 0x000f28000c1e1900 */
[----:B0-----:R-:W5:Y:S04]  /*2d70*/  LDG.E R7, desc[UR14][R2.64+0x8] ;  /* 0x0000080e02077981 */ /* 0x001f68000c1e1900 */
[----:B-1----:R-:W5:Y:S04]  /*2d80*/  LDG.E R9, desc[UR14][R2.64+0x18] ;  /* 0x0000180e02097981 */ /* 0x002f68000c1e1900 */
[----:B------:R-:W5:Y:S04]  /*2d90*/  LDG.E R6, desc[UR14][R2.64+0x4] ;  /* 0x0000040e02067981 */ /* 0x000f68000c1e1900 */
[----:B------:R-:W5:Y:S04]  /*2da0*/  LDG.E R10, desc[UR14][R2.64+0xc] ;  /* 0x00000c0e020a7981 */ /* 0x000f68000c1e1900 */
[----:B------:R-:W5:Y:S04]  /*2db0*/  LDG.E R12, desc[UR14][R2.64+0x10] ;  /* 0x0000100e020c7981 */ /* 0x000f68000c1e1900 */
[----:B------:R-:W5:Y:S04]  /*2dc0*/  LDG.E R13, desc[UR14][R2.64+0x14] ;  /* 0x0000140e020d7981 */ /* 0x000f68000c1e1900 */
[----:B------:R-:W5:Y:S01]  /*2dd0*/  LDG.E R14, desc[UR14][R2.64+0x1c] ;  /* 0x00001c0e020e7981 */ /* 0x000f62000c1e1900 */
[----:B------:R-:W-:-:S04]  /*2de0*/  IADD3 R21, PT, PT, R21, UR10, RZ ;  /* 0x0000000a15157c10 */ /* 0x000fc8000fffe0ff */
[----:B--2---:R-:W-:-:S04]  /*2df0*/  IADD3 R15, P0, PT, R21, UR4, RZ ;  /* 0x00000004150f7c10 */ /* 0x004fc8000ff1e0ff */
[----:B------:R-:W-:Y:S02]  /*2e00*/  LEA.HI.X.SX32 R20, R21, UR5, 0x1, P0 ;  /* 0x0000000515147c11 */ /* 0x000fe400080f0eff */
[----:B---3--:R-:W-:-:S04]  /*2e10*/  LEA R4, P0, R15, UR6, 0x2 ;  /* 0x000000060f047c11 */ /* 0x008fc8000f8010ff */
[----:B------:R-:W-:Y:S01]  /*2e20*/  LEA.HI.X R5, R15, UR7, R20, 0x2, P0 ;  /* 0x000000070f057c11 */ /* 0x000fe200080f1414 */
[----:B----4-:R-:W-:-:S04]  /*2e30*/  FMUL R0, R0, UR8 ;  /* 0x0000000800007c20 */ /* 0x010fc80008400000 */
[----:B------:R-:W-:Y:S01]  /*2e40*/  FFMA R11, R11, UR9, R0 ;  /* 0x000000090b0b7c23 */ /* 0x000fe20008000000 */
[----:B-----5:R-:W-:Y:S01]  /*2e50*/  FMUL R8, R7, UR8 ;  /* 0x0000000807087c20 */ /* 0x020fe20008400000 */
[----:B------:R-:W-:Y:S01]  /*2e60*/  FMUL R0, R9, UR8 ;  /* 0x0000000809007c20 */ /* 0x000fe20008400000 */
        /* <DEDUP_REMOVED lines=11> */
[----:B------:R-:W-:Y:S01]  /*2f20*/  FFMA R9, R104, UR9, R9 ;  /* 0x0000000968097c23 */ /* 0x000fe20008000009 */
[----:B------:R0:W-:Y:S04]  /*2f30*/  STG.E desc[UR14][R2.64], R11 ;  /* 0x0000000b02007986 */ /* 0x0001e8000c10190e */
[----:B------:R-:W-:Y:S04]  /*2f40*/  STG.E desc[UR14][R2.64+0x4], R37 ;  /* 0x0000042502007986 */ /* 0x000fe8000c10190e */
[----:B------:R-:W-:Y:S04]  /*2f50*/  STG.E desc[UR14][R2.64+0x8], R121 ;  /* 0x0000087902007986 */ /* 0x000fe8000c10190e */
[----:B------:R1:W-:Y:S04]  /*2f60*/  STG.E desc[UR14][R2.64+0xc], R7 ;  /* 0x00000c0702007986 */ /* 0x0003e8000c10190e */
[----:B------:R-:W-:Y:S04]  /*2f70*/  STG.E desc[UR14][R2.64+0x10], R17 ;  /* 0x0000101102007986 */ /* 0x000fe8000c10190e */
[----:B------:R-:W-:Y:S04]  /*2f80*/  STG.E desc[UR14][R2.64+0x14], R13 ;  /* 0x0000140d02007986 */ /* 0x000fe8000c10190e */
[----:B------:R-:W-:Y:S04]  /*2f90*/  STG.E desc[UR14][R2.64+0x18], R119 ;  /* 0x0000187702007986 */ /* 0x000fe8000c10190e */
[----:B------:R2:W-:Y:S04]  /*2fa0*/  STG.E desc[UR14][R2.64+0x1c], R9 ;  /* 0x00001c0902007986 */ /* 0x0005e8000c10190e */
[----:B------:R-:W3:Y:S04]  /*2fb0*/  LDG.E R0, desc[UR14][R4.64] ;  /* 0x0000000e04007981 */ /* 0x000ee8000c1e1900 */
[----:B------:R-:W4:Y:S04]  /*2fc0*/  LDG.E R6, desc[UR14][R4.64+0x4] ;  /* 0x0000040e04067981 */ /* 0x000f28000c1e1900 */
[----:B------:R-:W5:Y:S04]  /*2fd0*/  LDG.E R8, desc[UR14][R4.64+0x8] ;  /* 0x0000080e04087981 */ /* 0x000f68000c1e1900 */
[----:B------:R-:W5:Y:S04]  /*2fe0*/  LDG.E R10, desc[UR14][R4.64+0xc] ;  /* 0x00000c0e040a7981 */ /* 0x000f68000c1e1900 */
[----:B0-----:R-:W5:Y:S04]  /*2ff0*/  LDG.E R11, desc[UR14][R4.64+0x10] ;  /* 0x0000100e040b7981 */ /* 0x001f68000c1e1900 */
[----:B------:R-:W5:Y:S04]  /*3000*/  LDG.E R12, desc[UR14][R4.64+0x14] ;  /* 0x0000140e040c7981 */ /* 0x000f68000c1e1900 */
[----:B------:R-:W5:Y:S04]  /*3010*/  LDG.E R14, desc[UR14][R4.64+0x18] ;  /* 0x0000180e040e7981 */ /* 0x000f68000c1e1900 */
[----:B------:R-:W5:Y:S01]  /*3020*/  LDG.E R15, desc[UR14][R4.64+0x1c] ;  /* 0x00001c0e040f7981 */ /* 0x000f62000c1e1900 */
[----:B------:R-:W-:-:S04]  /*3030*/  IADD3 R21, PT, PT, R21, UR10, RZ ;  /* 0x0000000a15157c10 */ /* 0x000fc8000fffe0ff */
[----:B-1----:R-:W-:-:S04]  /*3040*/  IADD3 R7, P0, PT, R21, UR4, RZ ;  /* 0x0000000415077c10 */ /* 0x002fc8000ff1e0ff */
[----:B------:R-:W-:Y:S02]  /*3050*/  LEA.HI.X.SX32 R20, R21, UR5, 0x1, P0 ;  /* 0x0000000515147c11 */ /* 0x000fe400080f0eff */
[----:B--2---:R-:W-:-:S04]  /*3060*/  LEA R2, P0, R7, UR6, 0x2 ;  /* 0x0000000607027c11 */ /* 0x004fc8000f8010ff */
[----:B------:R-:W-:Y:S01]  /*3070*/  LEA.HI.X R3, R7, UR7, R20, 0x2, P0 ;  /* 0x0000000707037c11 */ /* 0x000fe200080f1414 */
[----:B---3--:R-:W-:-:S04]  /*3080*/  FMUL R0, R0, UR8 ;  /* 0x0000000800007c20 */ /* 0x008fc80008400000 */
[----:B------:R-:W-:Y:S01]  /*3090*/  FFMA R33, R33, UR9, R0 ;  /* 0x0000000921217c23 */ /* 0x000fe20008000000 */
[----:B----4-:R-:W-:Y:S01]  /*30a0*/  FMUL R6, R6, UR8 ;  /* 0x0000000806067c20 */ /* 0x010fe20008400000 */
        /* <DEDUP_REMOVED lines=13> */
[----:B------:R-:W-:Y:S04]  /*3180*/  STG.E desc[UR14][R4.64], R33 ;  /* 0x0000002104007986 */ /* 0x000fe8000c10190e */
[----:B------:R-:W-:Y:S04]  /*3190*/  STG.E desc[UR14][R4.64+0x4], R83 ;  /* 0x0000045304007986 */ /* 0x000fe8000c10190e */
[----:B------:R-:W-:Y:S04]  /*31a0*/  STG.E desc[UR14][R4.64+0x8], R97 ;  /* 0x0000086104007986 */ /* 0x000fe8000c10190e */
[----:B------:R0:W-:Y:S04]  /*31b0*/  STG.E desc[UR14][R4.64+0xc], R7 ;  /* 0x00000c0704007986 */ /* 0x0001e8000c10190e */
[----:B------:R-:W-:Y:S04]  /*31c0*/  STG.E desc[UR14][R4.64+0x10], R107 ;  /* 0x0000106b04007986 */ /* 0x000fe8000c10190e */
[----:B------:R-:W-:Y:S04]  /*31d0*/  STG.E desc[UR14][R4.64+0x14], R9 ;  /* 0x0000140904007986 */ /* 0x000fe8000c10190e */
[----:B------:R-:W-:Y:S04]  /*31e0*/  STG.E desc[UR14][R4.64+0x18], R109 ;  /* 0x0000186d04007986 */ /* 0x000fe8000c10190e */
[----:B------:R1:W-:Y:S04]  /*31f0*/  STG.E desc[UR14][R4.64+0x1c], R15 ;  /* 0x00001c0f04007986 */ /* 0x0003e8000c10190e */
[----:B------:R-:W2:Y:S04]  /*3200*/  LDG.E R0, desc[UR14][R2.64] ;  /* 0x0000000e02007981 */ /* 0x000ea8000c1e1900 */
[----:B------:R-:W3:Y:S04]  /*3210*/  LDG.E R6, desc[UR14][R2.64+0x4] ;  /* 0x0000040e02067981 */ /* 0x000ee8000c1e1900 */
[----:B------:R-:W4:Y:S04]  /*3220*/  LDG.E R11, desc[UR14][R2.64+0x10] ;  /* 0x0000100e020b7981 */ /* 0x000f28000c1e1900 */
[----:B------:R-:W5:Y:S04]  /*3230*/  LDG.E R8, desc[UR14][R2.64+0x8] ;  /* 0x0000080e02087981 */ /* 0x000f68000c1e1900 */
[----:B------:R-:W5:Y:S04]  /*3240*/  LDG.E R10, desc[UR14][R2.64+0xc] ;  /* 0x00000c0e020a7981 */ /* 0x000f68000c1e1900 */
[----:B------:R-:W5:Y:S04]  /*3250*/  LDG.E R12, desc[UR14][R2.64+0x14] ;  /* 0x0000140e020c7981 */ /* 0x000f68000c1e1900 */
[----:B------:R-:W5:Y:S04]  /*3260*/  LDG.E R13, desc[UR14][R2.64+0x18] ;  /* 0x0000180e020d7981 */ /* 0x000f68000c1e1900 */
[----:B------:R-:W5:Y:S01]  /*3270*/  LDG.E R14, desc[UR14][R2.64+0x1c] ;  /* 0x00001c0e020e7981 */ /* 0x000f62000c1e1900 */
[----:B------:R-:W-:-:S04]  /*3280*/  IADD3 R21, PT, PT, R21, UR10, RZ ;  /* 0x0000000a15157c10 */ /* 0x000fc8000fffe0ff */
[----:B0-----:R-:W-:-:S04]  /*3290*/  IADD3 R7, P0, PT, R21, UR4, RZ ;  /* 0x0000000415077c10 */ /* 0x001fc8000ff1e0ff */
[----:B------:R-:W-:Y:S02]  /*32a0*/  LEA.HI.X.SX32 R16, R21, UR5, 0x1, P0 ;  /* 0x0000000515107c11 */ /* 0x000fe400080f0eff */
[----:B-1----:R-:W-:-:S04]  /*32b0*/  LEA R4, P0, R7, UR6, 0x2 ;  /* 0x0000000607047c11 */ /* 0x002fc8000f8010ff */
[----:B------:R-:W-:Y:S01]  /*32c0*/  LEA.HI.X R5, R7, UR7, R16, 0x2, P0 ;  /* 0x0000000707057c11 */ /* 0x000fe200080f1410 */
[----:B--2---:R-:W-:Y:S01]  /*32d0*/  FMUL R0, R0, UR8 ;  /* 0x0000000800007c20 */ /* 0x004fe20008400000 */
[----:B---3--:R-:W-:-:S03]  /*32e0*/  FMUL R6, R6, UR8 ;  /* 0x0000000806067c20 */ /* 0x008fc60008400000 */
[----:B------:R-:W-:Y:S01]  /*32f0*/  FFMA R61, R61, UR9, R0 ;  /* 0x000000093d3d7c23 */ /* 0x000fe20008000000 */
[----:B------:R-:W-:Y:S01]  /*3300*/  FFMA R63, R63, UR9, R6 ;  /* 0x000000093f3f7c23 */ /* 0x000fe20008000006 */
[----:B----4-:R-:W-:Y:S01]  /*3310*/  FMUL R0, R11, UR8 ;  /* 0x000000080b007c20 */ /* 0x010fe20008400000 */
[----:B-----5:R-:W-:Y:S01]  /*3320*/  FMUL R8, R8, UR8 ;  /* 0x0000000808087c20 */ /* 0x020fe20008400000 */
        /* <DEDUP_REMOVED lines=32> */
[----:B---3--:R-:W-:Y:S01]  /*3530*/  FMUL R6, R6, UR8 ;  /* 0x0000000806067c20 */ /* 0x008fe20008400000 */
        /* <DEDUP_REMOVED lines=19> */
[----:B------:R1:W-:Y:S04]  /*3670*/  STG.E desc[UR14][R4.64+0x14], R13 ;  /* 0x0000140d04007986 */ /* 0x0003e8000c10190e */
[----:B------:R-:W-:Y:S04]  /*3680*/  STG.E desc[UR14][R4.64+0x18], R101 ;  /* 0x0000186504007986 */ /* 0x000fe8000c10190e */
[----:B------:R2:W-:Y:S04]  /*3690*/  STG.E desc[UR14][R4.64+0x1c], R15 ;  /* 0x00001c0f04007986 */ /* 0x0005e8000c10190e */
[----:B------:R-:W3:Y:S04]  /*36a0*/  LDG.E R0, desc[UR14][R2.64] ;  /* 0x0000000e02007981 */ /* 0x000ee8000c1e1900 */
[----:B0-----:R-:W4:Y:S04]  /*36b0*/  LDG.E R7, desc[UR14][R2.64+0x18] ;  /* 0x0000180e02077981 */ /* 0x001f28000c1e1900 */
[----:B------:R-:W5:Y:S04]  /*36c0*/  LDG.E R6, desc[UR14][R2.64+0x4] ;  /* 0x0000040e02067981 */ /* 0x000f68000c1e1900 */
[----:B------:R-:W5:Y:S04]  /*36d0*/  LDG.E R8, desc[UR14][R2.64+0x8] ;  /* 0x0000080e02087981 */ /* 0x000f68000c1e1900 */
[----:B------:R-:W5:Y:S04]  /*36e0*/  LDG.E R9, desc[UR14][R2.64+0xc] ;  /* 0x00000c0e02097981 */ /* 0x000f68000c1e1900 */
        /* <DEDUP_REMOVED lines=43> */
[----:B-1----:R-:W-:Y:S01]  /*39a0*/  LEA R2, P0, R9, UR6, 0x2 ;  /* 0x0000000609027c11 */ /* 0x002fe2000f8010ff */
[----:B--2---:R-:W-:-:S04]  /*39b0*/  FMUL R3, R0, UR8 ;  /* 0x0000000800037c20 */ /* 0x004fc80008400000 */
[----:B------:R-:W-:Y:S01]  /*39c0*/  FFMA R7, R78, UR9, R3 ;  /* 0x000000094e077c23 */ /* 0x000fe20008000003 */
[----:B------:R-:W-:Y:S01]  /*39d0*/  LEA.HI.X R3, R9, UR7, R18, 0x2, P0 ;  /* 0x0000000709037c11 */ /* 0x000fe200080f1412 */
        /* <DEDUP_REMOVED lines=17> */
[----:B------:R-:W-:Y:S04]  /*3af0*/  STG.E desc[UR14][R4.64+0xc], R9 ;  /* 0x00000c0904007986 */ /* 0x000fe8000c10190e */
[----:B------:R-:W-:Y:S04]  /*3b00*/  STG.E desc[UR14][R4.64+0x10], R11 ;  /* 0x0000100b04007986 */ /* 0x000fe8000c10190e */
[----:B------:R-:W-:Y:S04]  /*3b10*/  STG.E desc[UR14][R4.64+0x14], R13 ;  /* 0x0000140d04007986 */ /* 0x000fe8000c10190e */
[----:B------:R-:W-:Y:S04]  /*3b20*/  STG.E desc[UR14][R4.64+0x18], R15 ;  /* 0x0000180f04007986 */ /* 0x000fe8000c10190e */
[----:B------:R1:W-:Y:S04]  /*3b30*/  STG.E desc[UR14][R4.64+0x1c], R17 ;  /* 0x00001c1104007986 */ /* 0x0003e8000c10190e */
[----:B0-----:R-:W1:Y:S04]  /*3b40*/  LDG.E R7, desc[UR14][R2.64+0x8] ;  /* 0x0000080e02077981 */ /* 0x001e68000c1e1900 */
[----:B------:R-:W2:Y:S04]  /*3b50*/  LDG.E R0, desc[UR14][R2.64] ;  /* 0x0000000e02007981 */ /* 0x000ea8000c1e1900 */
[----:B------:R-:W3:Y:S04]  /*3b60*/  LDG.E R6, desc[UR14][R2.64+0x4] ;  /* 0x0000040e02067981 */ /* 0x000ee8000c1e1900 */
[----:B------:R-:W4:Y:S04]  /*3b70*/  LDG.E R8, desc[UR14][R2.64+0xc] ;  /* 0x00000c0e02087981 */ /* 0x000f28000c1e1900 */
[----:B------:R-:W5:Y:S04]  /*3b80*/  LDG.E R10, desc[UR14][R2.64+0x10] ;  /* 0x0000100e020a7981 */ /* 0x000f68000c1e1900 */
[----:B------:R-:W5:Y:S04]  /*3b90*/  LDG.E R12, desc[UR14][R2.64+0x14] ;  /* 0x0000140e020c7981 */ /* 0x000f68000c1e1900 */
[----:B------:R-:W5:Y:S04]  /*3ba0*/  LDG.E R14, desc[UR14][R2.64+0x18] ;  /* 0x0000180e020e7981 */ /* 0x000f68000c1e1900 */
[----:B------:R-:W5:Y:S01]  /*3bb0*/  LDG.E R16, desc[UR14][R2.64+0x1c] ;  /* 0x00001c0e02107981 */ /* 0x000f62000c1e1900 */
[----:B-1----:R-:W-:Y:S01]  /*3bc0*/  FMUL R4, R7, UR8 ;  /* 0x0000000807047c20 */ /* 0x002fe20008400000 */
[----:B--2---:R-:W-:Y:S01]  /*3bd0*/  FMUL R0, R0, UR8 ;  /* 0x0000000800007c20 */ /* 0x004fe20008400000 */
[----:B---3--:R-:W-:Y:S01]  /*3be0*/  FMUL R6, R6, UR8 ;  /* 0x0000000806067c20 */ /* 0x008fe20008400000 */
[----:B----4-:R-:W-:Y:S01]  /*3bf0*/  FMUL R5, R8, UR8 ;  /* 0x0000000808057c20 */ /* 0x010fe20008400000 */
[----:B-----5:R-:W-:Y:S01]  /*3c00*/  FMUL R7, R10, UR8 ;  /* 0x000000080a077c20 */ /* 0x020fe20008400000 */
        /* <DEDUP_REMOVED lines=14> */
[----:B------:R-:W-:Y:S04]  /*3cf0*/  STG.E desc[UR14][R2.64+0xc], R5 ;  /* 0x00000c0502007986 */ /* 0x000fe8000c10190e */
[----:B------:R-:W-:Y:S04]  /*3d00*/  STG.E desc[UR14][R2.64+0x10], R7 ;  /* 0x0000100702007986 */ /* 0x000fe8000c10190e */
[----:B------:R-:W-:Y:S04]  /*3d10*/  STG.E desc[UR14][R2.64+0x14], R9 ;  /* 0x0000140902007986 */ /* 0x000fe8000c10190e */
[----:B------:R-:W-:Y:S04]  /*3d20*/  STG.E desc[UR14][R2.64+0x18], R11 ;  /* 0x0000180b02007986 */ /* 0x000fe8000c10190e */
[----:B------:R-:W-:Y:S01]  /*3d30*/  STG.E desc[UR14][R2.64+0x1c], R13 ;  /* 0x00001c0d02007986 */ /* 0x000fe2000c10190e */
[----:B------:R-:W-:Y:S05]  /*3d40*/  EXIT ;  /* 0x000000000000794d */ /* 0x000fea0003800000 */
.L_x_2:
[----:B------:R-:W-:-:S00]  /*3d50*/  BRA `(.L_x_2) ;  /* 0xfffffffc00fc7947 */ /* 0x000fc0000383ffff */
[----:B------:R-:W-:-:S00]  /*3d60*/  NOP ;  /* 0x0000000000007918 */ /* 0x000fc00000000000 */
        /* <DEDUP_REMOVED lines=9> */
.L_x_3:


//--------------------- .nv.shared._Z10mysgemm_v4ILi128ELi128ELi8ELi8ELi8EEviiifPfS0_fS0_ --------------------------
	.section	.nv.shared._Z10mysgemm_v4ILi128ELi128ELi8ELi8ELi8EEviiifPfS0_fS0_,"aw",@nobits
	.sectionflags	@""
	.align	4
.nv.shared._Z10mysgemm_v4ILi128ELi128ELi8ELi8ELi8EEviiifPfS0_fS0_:
	.zero		9216


//--------------------- .nv.shared.reserved.0     --------------------------
	.section	.nv.shared.reserved.0,"aw",@nobits
	.weak		__nv_reservedSMEM_offset_0_alias
	.size		__nv_reservedSMEM_offset_0_alias, 0, 64
	.other		__nv_reservedSMEM_offset_0_alias,@"STO_CUDA_RESERVED_SHARED STV_DEFAULT"
__nv_reservedSMEM_offset_0_alias:
	.zero		0
	.zero		64


//--------------------- .nv.constant0._Z10mysgemm_v4ILi128ELi128ELi8ELi8ELi8EEviiifPfS0_fS0_ --------------------------
	.section	.nv.constant0._Z10mysgemm_v4ILi128ELi128ELi8ELi8ELi8EEviiifPfS0_fS0_,"a",@progbits
	.sectionflags	@""
	.align	4
.nv.constant0._Z10mysgemm_v4ILi128ELi128ELi8ELi8ELi8EEviiifPfS0_fS0_:
	.zero		944


//--------------------- SYMBOLS --------------------------

	.type		.nv.reservedSmem.offset0,@object
	.size		.nv.reservedSmem.offset0,0x4
	.type		.nv.reservedSmem.cap,@object
	.size		.nv.reservedSmem.cap,0x4
